	.target	sm_90a

	.elftype	@"ET_EXEC"


//--------------------- .note.nv.tkinfo           --------------------------
	.section	.note.nv.tkinfo,"",@"SHT_NOTE"
	.sectionflags	@"SHF_NOTE_NV_TKINFO"
	.tkinfo
        /*0018*/ 	.word	0x00000002
        /*0030*/ 	.string	""
        /*0030*/ 	.string	"ptxas"
        /*0030*/ 	.string	"Cuda compilation tools, release 13.0, V13.0.88"
        /*0030*/ 	.string	"Build cuda_13.0.r13.0/compiler.36424714_0"
        /*0030*/ 	.string	"-arch sm_90a -m 64 "



//--------------------- .note.nv.cuinfo           --------------------------
	.section	.note.nv.cuinfo,"",@"SHT_NOTE"
	.sectionflags	@"SHF_NOTE_NV_CUINFO"
        /*0018*/ 	.short	0x0002
        /*001a*/ 	.short	0x005a
        /*001c*/ 	.short	0x0082
	.zero		2


//--------------------- .nv.info                  --------------------------
	.section	.nv.info,"",@"SHT_CUDA_INFO"
	.align	4


	//----- nvinfo : EIATTR_REGCOUNT
	.align		4
        /*0000*/ 	.byte	0x04, 0x2f
        /*0002*/ 	.short	(.L_12 - .L_11)
	.align		4
.L_11:
        /*0004*/ 	.word	index@(_ZN7cutlass13device_kernelINS_4gemm6kernel13GemmUniversalIN4cute5tupleIJiiiiEEENS1_10collective13CollectiveMmaINS1_37MainloopSm90TmaGmmaWarpSpecializedFP8ILi7ENS5_IJNS4_1CILi1EEESB_SB_EEENS1_35KernelTmaWarpSpecializedCooperativeEEENS5_IJNSA_ILi128EEENSA_ILi256EEENSA_ILi64EEEEEENS_12float_e5m2_tENS5_IJlSB_lEEESJ_SK_NS4_8TiledMMAINS4_8MMA_AtomIJNS4_4SM904GMMA31MMA_64x256x32_F32E5M2E5M2_SS_TNILNSO_7ScaleInE1ELSQ_1EEEEEENS4_6LayoutINS5_IJNSA_ILi2EEESB_SB_EEENS5_IJSB_NSA_ILi0EEESW_EEEEENS5_IJNS4_10UnderscoreESZ_SZ_EEEEENS4_13SM90_TMA_LOADENS4_14ComposedLayoutINS4_7SwizzleILi2ELi4ELi3EEENS4_18smem_ptr_flag_bitsILi8EEENST_INS5_IJNSA_ILi8EEESH_EEENS5_IJSH_SB_EEEEEEEvNS4_8identityES12_S1C_vS1D_EENS_8epilogue10collective6detail29Sm90TmaWarpSpecializedAdapterINS1G_15DefaultEpilogueISJ_SK_SK_NS1F_6thread17LinearCombinationISJ_Li1EffLNS1K_9ScaleType4KindE0ELNS_15FloatRoundStyleE2ESJ_EENS1_15EpilogueDefaultEEEEEvvEEEEvNT_6ParamsE)
        /*0008*/ 	.word	0x000000a8


	//----- nvinfo : EIATTR_FRAME_SIZE
	.align		4
.L_12:
        /*000c*/ 	.byte	0x04, 0x11
        /*000e*/ 	.short	(.L_14 - .L_13)
	.align		4
.L_13:
        /*0010*/ 	.word	index@(_ZN7cutlass13device_kernelINS_4gemm6kernel13GemmUniversalIN4cute5tupleIJiiiiEEENS1_10collective13CollectiveMmaINS1_37MainloopSm90TmaGmmaWarpSpecializedFP8ILi7ENS5_IJNS4_1CILi1EEESB_SB_EEENS1_35KernelTmaWarpSpecializedCooperativeEEENS5_IJNSA_ILi128EEENSA_ILi256EEENSA_ILi64EEEEEENS_12float_e5m2_tENS5_IJlSB_lEEESJ_SK_NS4_8TiledMMAINS4_8MMA_AtomIJNS4_4SM904GMMA31MMA_64x256x32_F32E5M2E5M2_SS_TNILNSO_7ScaleInE1ELSQ_1EEEEEENS4_6LayoutINS5_IJNSA_ILi2EEESB_SB_EEENS5_IJSB_NSA_ILi0EEESW_EEEEENS5_IJNS4_10UnderscoreESZ_SZ_EEEEENS4_13SM90_TMA_LOADENS4_14ComposedLayoutINS4_7SwizzleILi2ELi4ELi3EEENS4_18smem_ptr_flag_bitsILi8EEENST_INS5_IJNSA_ILi8EEESH_EEENS5_IJSH_SB_EEEEEEEvNS4_8identityES12_S1C_vS1D_EENS_8epilogue10collective6detail29Sm90TmaWarpSpecializedAdapterINS1G_15DefaultEpilogueISJ_SK_SK_NS1F_6thread17LinearCombinationISJ_Li1EffLNS1K_9ScaleType4KindE0ELNS_15FloatRoundStyleE2ESJ_EENS1_15EpilogueDefaultEEEEEvvEEEEvNT_6ParamsE)
        /*0014*/ 	.word	0x00000100


	//----- nvinfo : EIATTR_MIN_STACK_SIZE
	.align		4
.L_14:
        /*0018*/ 	.byte	0x04, 0x12
        /*001a*/ 	.short	(.L_16 - .L_15)
	.align		4
.L_15:
        /*001c*/ 	.word	index@(_ZN7cutlass13device_kernelINS_4gemm6kernel13GemmUniversalIN4cute5tupleIJiiiiEEENS1_10collective13CollectiveMmaINS1_37MainloopSm90TmaGmmaWarpSpecializedFP8ILi7ENS5_IJNS4_1CILi1EEESB_SB_EEENS1_35KernelTmaWarpSpecializedCooperativeEEENS5_IJNSA_ILi128EEENSA_ILi256EEENSA_ILi64EEEEEENS_12float_e5m2_tENS5_IJlSB_lEEESJ_SK_NS4_8TiledMMAINS4_8MMA_AtomIJNS4_4SM904GMMA31MMA_64x256x32_F32E5M2E5M2_SS_TNILNSO_7ScaleInE1ELSQ_1EEEEEENS4_6LayoutINS5_IJNSA_ILi2EEESB_SB_EEENS5_IJSB_NSA_ILi0EEESW_EEEEENS5_IJNS4_10UnderscoreESZ_SZ_EEEEENS4_13SM90_TMA_LOADENS4_14ComposedLayoutINS4_7SwizzleILi2ELi4ELi3EEENS4_18smem_ptr_flag_bitsILi8EEENST_INS5_IJNSA_ILi8EEESH_EEENS5_IJSH_SB_EEEEEEEvNS4_8identityES12_S1C_vS1D_EENS_8epilogue10collective6detail29Sm90TmaWarpSpecializedAdapterINS1G_15DefaultEpilogueISJ_SK_SK_NS1F_6thread17LinearCombinationISJ_Li1EffLNS1K_9ScaleType4KindE0ELNS_15FloatRoundStyleE2ESJ_EENS1_15EpilogueDefaultEEEEEvvEEEEvNT_6ParamsE)
        /*0020*/ 	.word	0x00000100
.L_16:


//--------------------- .nv.compat                --------------------------
	.section	.nv.compat,"",@"SHT_CUDA_COMPAT_INFO"
	.align	4
        /*0000*/ 	.byte	0x02, 0x09, 0x01, 0x00, 0x02, 0x02, 0x04, 0x00, 0x02, 0x05, 0x05, 0x00, 0x03, 0x07, 0x01, 0x01
        /*0010*/ 	.byte	0x02, 0x03, 0x01, 0x00, 0x02, 0x06, 0x01, 0x00, 0x04, 0x0b, 0x08, 0x00, 0x00, 0x00, 0x00, 0x00
        /*0020*/ 	.byte	0x00, 0x00, 0x00, 0x00


//--------------------- .nv.info._ZN7cutlass13device_kernelINS_4gemm6kernel13GemmUniversalIN4cute5tupleIJiiiiEEENS1_10collective13CollectiveMmaINS1_37MainloopSm90TmaGmmaWarpSpecializedFP8ILi7ENS5_IJNS4_1CILi1EEESB_SB_EEENS1_35KernelTmaWarpSpecializedCooperativeEEENS5_IJNSA_ILi128EEENSA_ILi256EEENSA_ILi64EEEEEENS_12float_e5m2_tENS5_IJlSB_lEEESJ_SK_NS4_8TiledMMAINS4_8MMA_AtomIJNS4_4SM904GMMA31MMA_64x256x32_F32E5M2E5M2_SS_TNILNSO_7ScaleInE1ELSQ_1EEEEEENS4_6LayoutINS5_IJNSA_ILi2EEESB_SB_EEENS5_IJSB_NSA_ILi0EEESW_EEEEENS5_IJNS4_10UnderscoreESZ_SZ_EEEEENS4_13SM90_TMA_LOADENS4_14ComposedLayoutINS4_7SwizzleILi2ELi4ELi3EEENS4_18smem_ptr_flag_bitsILi8EEENST_INS5_IJNSA_ILi8EEESH_EEENS5_IJSH_SB_EEEEEEEvNS4_8identityES12_S1C_vS1D_EENS_8epilogue10collective6detail29Sm90TmaWarpSpecializedAdapterINS1G_15DefaultEpilogueISJ_SK_SK_NS1F_6thread17LinearCombinationISJ_Li1EffLNS1K_9ScaleType4KindE0ELNS_15FloatRoundStyleE2ESJ_EENS1_15EpilogueDefaultEEEEEvvEEEEvNT_6ParamsE --------------------------
	.section	.nv.info._ZN7cutlass13device_kernelINS_4gemm6kernel13GemmUniversalIN4cute5tupleIJiiiiEEENS1_10collective13CollectiveMmaINS1_37MainloopSm90TmaGmmaWarpSpecializedFP8ILi7ENS5_IJNS4_1CILi1EEESB_SB_EEENS1_35KernelTmaWarpSpecializedCooperativeEEENS5_IJNSA_ILi128EEENSA_ILi256EEENSA_ILi64EEEEEENS_12float_e5m2_tENS5_IJlSB_lEEESJ_SK_NS4_8TiledMMAINS4_8MMA_AtomIJNS4_4SM904GMMA31MMA_64x256x32_F32E5M2E5M2_SS_TNILNSO_7ScaleInE1ELSQ_1EEEEEENS4_6LayoutINS5_IJNSA_ILi2EEESB_SB_EEENS5_IJSB_NSA_ILi0EEESW_EEEEENS5_IJNS4_10UnderscoreESZ_SZ_EEEEENS4_13SM90_TMA_LOADENS4_14ComposedLayoutINS4_7SwizzleILi2ELi4ELi3EEENS4_18smem_ptr_flag_bitsILi8EEENST_INS5_IJNSA_ILi8EEESH_EEENS5_IJSH_SB_EEEEEEEvNS4_8identityES12_S1C_vS1D_EENS_8epilogue10collective6detail29Sm90TmaWarpSpecializedAdapterINS1G_15DefaultEpilogueISJ_SK_SK_NS1F_6thread17LinearCombinationISJ_Li1EffLNS1K_9ScaleType4KindE0ELNS_15FloatRoundStyleE2ESJ_EENS1_15EpilogueDefaultEEEEEvvEEEEvNT_6ParamsE,"",@"SHT_CUDA_INFO"
	.sectionflags	@""
	.align	4


	//----- nvinfo : EIATTR_CUDA_API_VERSION
	.align		4
        /*0000*/ 	.byte	0x04, 0x37
        /*0002*/ 	.short	(.L_18 - .L_17)
.L_17:
        /*0004*/ 	.word	0x00000082


	//----- nvinfo : EIATTR_KPARAM_INFO
	.align		4
.L_18:
        /*0008*/ 	.byte	0x04, 0x17
        /*000a*/ 	.short	(.L_20 - .L_19)
.L_19:
        /*000c*/ 	.word	0x00000000
        /*0010*/ 	.short	0x0000
        /*0012*/ 	.short	0x0070
        /*0014*/ 	.byte	0x00, 0xf0, 0x01, 0x10


	//----- nvinfo : EIATTR_SPARSE_MMA_MASK
	.align		4
.L_20:
        /*0018*/ 	.byte	0x03, 0x50
        /*001a*/ 	.short	0x0000


	//----- nvinfo : EIATTR_MAXREG_COUNT
	.align		4
        /*001c*/ 	.byte	0x03, 0x1b
        /*001e*/ 	.short	0x00a8


	//----- nvinfo : EIATTR_NUM_BARRIERS
	.align		4
        /*0020*/ 	.byte	0x02, 0x4c
        /*0022*/ 	.byte	0x01
	.zero		1


	//----- nvinfo : EIATTR_ANNOTATIONS
	.align		4
        /*0024*/ 	.byte	0x04, 0x55
        /*0026*/ 	.short	(.L_22 - .L_21)


	//   ....[0]....
.L_21:
        /*0028*/ 	.word	0x00000001
        /*002c*/ 	.byte	0xf0, 0x05, 0x00, 0x00, 0x01, 0x00, 0x00, 0x00, 0x10, 0x06, 0x00, 0x00, 0x01, 0x00, 0x00, 0x00
        /* <DEDUP_REMOVED lines=193> */
        /*0c4c*/ 	.byte	0x80, 0x02, 0x01, 0x00


	//----- nvinfo : EIATTR_MERCURY_ISA_VERSION
	.align		4
.L_22:
        /*0c50*/ 	.byte	0x03, 0x5f
        /*0c52*/ 	.short	0x0101


	//----- nvinfo : EIATTR_INT_WARP_WIDE_INSTR_OFFSETS
	.align		4
        /*0c54*/ 	.byte	0x04, 0x31
        /*0c56*/ 	.short	(.L_24 - .L_23)


	//   ....[0]....
.L_23:
        /*0c58*/ 	.word	0x000004c0


	//   ....[1]....
        /*0c5c*/ 	.word	0x000004d0


	//   ....[2]....
        /*0c60*/ 	.word	0x00000600


	//----- nvinfo : EIATTR_COOP_GROUP_MASK_REGIDS
	.align		4
.L_24:
        /*0c64*/ 	.byte	0x04, 0x29
        /*0c66*/ 	.short	(.L_26 - .L_25)


	//   ....[0]....
.L_25:
        /*0c68*/ 	.word	0xffffffff


	//   ....[1]....
        /*0c6c*/ 	.word	0xffffffff


	//   ....[2]....
        /*0c70*/ 	.word	0xffffffff


	//   ....[3]....
        /*0c74*/ 	.word	0xffffffff


	//   ....[4]....
        /*0c78*/ 	.word	0xffffffff


	//----- nvinfo : EIATTR_COOP_GROUP_INSTR_OFFSETS
	.align		4
.L_26:
        /*0c7c*/ 	.byte	0x04, 0x28
        /*0c7e*/ 	.short	(.L_28 - .L_27)


	//   ....[0]....
.L_27:
        /*0c80*/ 	.word	0x00000070


	//   ....[1]....
        /*0c84*/ 	.word	0x00000080


	//   ....[2]....
        /*0c88*/ 	.word	0x000001a0


	//   ....[3]....
        /*0c8c*/ 	.word	0x00000410


	//   ....[4]....
        /*0c90*/ 	.word	0x00001350


	//----- nvinfo : EIATTR_REG_RECONFIG
	.align		4
.L_28:
        /*0c94*/ 	.byte	0x01, 0x54
	.zero		2


	//----- nvinfo : EIATTR_MBARRIER_INSTR_OFFSETS
	.align		4
        /*0c98*/ 	.byte	0x04, 0x39
        /*0c9a*/ 	.short	(.L_30 - .L_29)


	//   ....[0]....
.L_29:
        /*0c9c*/ 	.word	0x00000320
        /*0ca0*/ 	.word	0x000000ff
        /*0ca4*/ 	.word	0x00000000
        /*0ca8*/ 	.short	0x0100
        /*0caa*/ 	.byte	0x09
	.zero		1


	//   ....[1]....
        /*0cac*/ 	.word	0x00000330
        /*0cb0*/ 	.word	0x000000ff
        /*0cb4*/ 	.word	0x00000038
        /*0cb8*/ 	.short	0x0100
        /*0cba*/ 	.byte	0x09
	.zero		1


	//   ....[2]....
        /*0cbc*/ 	.word	0x00000340
        /*0cc0*/ 	.word	0x000000ff
        /*0cc4*/ 	.word	0x00000008
        /*0cc8*/ 	.short	0x0100
        /*0cca*/ 	.byte	0x09
	.zero		1


	//   ....[3]....
        /*0ccc*/ 	.word	0x00000350
        /*0cd0*/ 	.word	0x000000ff
        /*0cd4*/ 	.word	0x00000040
        /*0cd8*/ 	.short	0x0100
        /*0cda*/ 	.byte	0x09
	.zero		1


	//   ....[4]....
        /*0cdc*/ 	.word	0x00000360
        /*0ce0*/ 	.word	0x000000ff
        /*0ce4*/ 	.word	0x00000010
        /*0ce8*/ 	.short	0x0100
        /*0cea*/ 	.byte	0x09
	.zero		1


	//   ....[5]....
        /*0cec*/ 	.word	0x00000370
        /*0cf0*/ 	.word	0x000000ff
        /*0cf4*/ 	.word	0x00000048
        /*0cf8*/ 	.short	0x0100
        /*0cfa*/ 	.byte	0x09
	.zero		1


	//   ....[6]....
        /*0cfc*/ 	.word	0x00000380
        /*0d00*/ 	.word	0x000000ff
        /*0d04*/ 	.word	0x00000018
        /*0d08*/ 	.short	0x0100
        /*0d0a*/ 	.byte	0x09
	.zero		1


	//   ....[7]....
        /*0d0c*/ 	.word	0x00000390
        /*0d10*/ 	.word	0x000000ff
        /*0d14*/ 	.word	0x00000050
        /*0d18*/ 	.short	0x0100
        /*0d1a*/ 	.byte	0x09
	.zero		1


	//   ....[8]....
        /*0d1c*/ 	.word	0x000003a0
        /*0d20*/ 	.word	0x000000ff
        /*0d24*/ 	.word	0x00000020
        /*0d28*/ 	.short	0x0100
        /*0d2a*/ 	.byte	0x09
	.zero		1


	//   ....[9]....
        /*0d2c*/ 	.word	0x000003b0
        /*0d30*/ 	.word	0x000000ff
        /*0d34*/ 	.word	0x00000058
        /*0d38*/ 	.short	0x0100
        /*0d3a*/ 	.byte	0x09
	.zero		1


	//   ....[10]....
        /*0d3c*/ 	.word	0x000003c0
        /*0d40*/ 	.word	0x000000ff
        /*0d44*/ 	.word	0x00000028
        /*0d48*/ 	.short	0x0100
        /*0d4a*/ 	.byte	0x09
	.zero		1


	//   ....[11]....
        /*0d4c*/ 	.word	0x000003d0
        /*0d50*/ 	.word	0x000000ff
        /*0d54*/ 	.word	0x00000060
        /*0d58*/ 	.short	0x0100
        /*0d5a*/ 	.byte	0x09
	.zero		1


	//   ....[12]....
        /*0d5c*/ 	.word	0x000003e0
        /*0d60*/ 	.word	0x000000ff
        /*0d64*/ 	.word	0x00000030
        /*0d68*/ 	.short	0x0100
        /*0d6a*/ 	.byte	0x09
	.zero		1


	//   ....[13]....
        /*0d6c*/ 	.word	0x000003f0
        /*0d70*/ 	.word	0x000000ff
        /*0d74*/ 	.word	0x00000068
        /*0d78*/ 	.short	0x0100
        /*0d7a*/ 	.byte	0x09
	.zero		1


	//   ....[14]....
        /*0d7c*/ 	.word	0x00000630
        /*0d80*/ 	.word	0x000000ff
        /*0d84*/ 	.word	0x00000080
        /*0d88*/ 	.short	0x0100
        /*0d8a*/ 	.byte	0x06
	.zero		1


	//   ....[15]....
        /*0d8c*/ 	.word	0x00000640
        /*0d90*/ 	.word	0x000000ff
        /*0d94*/ 	.word	0x00000088
        /*0d98*/ 	.short	0x0100
        /*0d9a*/ 	.byte	0x06
	.zero		1


	//   ....[16]....
        /*0d9c*/ 	.word	0x00001b60
        /*0da0*/ 	.word	0x000000ff
        /*0da4*/ 	.word	0x00000000
        /*0da8*/ 	.short	0x010a
        /*0daa*/ 	.byte	0x06
	.zero		1


	//   ....[17]....
        /*0dac*/ 	.word	0x00001ba0
        /*0db0*/ 	.word	0x000000ff
        /*0db4*/ 	.word	0x00000000
        /*0db8*/ 	.short	0x010a
        /*0dba*/ 	.byte	0x06
	.zero		1


	//   ....[18]....
        /*0dbc*/ 	.word	0x00002db0
        /*0dc0*/ 	.word	0x000000ff
        /*0dc4*/ 	.word	0x00000000
        /*0dc8*/ 	.short	0x010a
        /*0dca*/ 	.byte	0x09
	.zero		1


	//   ....[19]....
        /*0dcc*/ 	.word	0x00002df0
        /*0dd0*/ 	.word	0x000000ff
        /*0dd4*/ 	.word	0x00000000
        /*0dd8*/ 	.short	0x010a
        /*0dda*/ 	.byte	0x09
	.zero		1


	//   ....[20]....
        /*0ddc*/ 	.word	0x00003e10
        /*0de0*/ 	.word	0x000000ff
        /*0de4*/ 	.word	0x00000000
        /*0de8*/ 	.short	0x0101
        /*0dea*/ 	.byte	0x08
	.zero		1


	//   ....[21]....
        /*0dec*/ 	.word	0x00005000
        /*0df0*/ 	.word	0x000000ff
        /*0df4*/ 	.word	0x00000000
        /*0df8*/ 	.short	0x0101
        /*0dfa*/ 	.byte	0x06
	.zero		1


	//   ....[22]....
        /*0dfc*/ 	.word	0x0000f2d0
        /*0e00*/ 	.word	0x0000000d
        /*0e04*/ 	.word	0x00000038
        /*0e08*/ 	.short	0x010a
        /*0e0a*/ 	.byte	0x3f
	.zero		1


	//   ....[23]....
        /*0e0c*/ 	.word	0x0000f6f0
        /*0e10*/ 	.word	0x00000004
        /*0e14*/ 	.word	0x00000088
        /*0e18*/ 	.short	0x0101
        /*0e1a*/ 	.byte	0x3f
	.zero		1


	//   ....[24]....
        /*0e1c*/ 	.word	0x0000fe20
        /*0e20*/ 	.word	0x00000007
        /*0e24*/ 	.word	0x00000000
        /*0e28*/ 	.short	0x010a
        /*0e2a*/ 	.byte	0x3f
	.zero		1


	//   ....[25]....
        /*0e2c*/ 	.word	0x0000fea0
        /*0e30*/ 	.word	0x00000009
        /*0e34*/ 	.word	0x00000000
        /*0e38*/ 	.short	0x010a
        /*0e3a*/ 	.byte	0x3f
	.zero		1


	//   ....[26]....
        /*0e3c*/ 	.word	0x0000ff30
        /*0e40*/ 	.word	0x00000006
        /*0e44*/ 	.word	0x00000000
        /*0e48*/ 	.short	0x010a
        /*0e4a*/ 	.byte	0x3f
	.zero		1


	//   ....[27]....
        /*0e4c*/ 	.word	0x0000ffc0
        /*0e50*/ 	.word	0x00000009
        /*0e54*/ 	.word	0x00000000
        /*0e58*/ 	.short	0x010a
        /*0e5a*/ 	.byte	0x3f
	.zero		1


	//   ....[28]....
        /*0e5c*/ 	.word	0x00010050
        /*0e60*/ 	.word	0x00000006
        /*0e64*/ 	.word	0x00000000
        /*0e68*/ 	.short	0x010a
        /*0e6a*/ 	.byte	0x3f
	.zero		1


	//   ....[29]....
        /*0e6c*/ 	.word	0x000100e0
        /*0e70*/ 	.word	0x00000009
        /*0e74*/ 	.word	0x00000000
        /*0e78*/ 	.short	0x010a
        /*0e7a*/ 	.byte	0x3f
	.zero		1


	//   ....[30]....
        /*0e7c*/ 	.word	0x00010170
        /*0e80*/ 	.word	0x00000003
        /*0e84*/ 	.word	0x00000000
        /*0e88*/ 	.short	0x010a
        /*0e8a*/ 	.byte	0x3f
	.zero		1


	//   ....[31]....
        /*0e8c*/ 	.word	0x000101e0
        /*0e90*/ 	.word	0x00000003
        /*0e94*/ 	.word	0x00000000
        /*0e98*/ 	.short	0x010a
        /*0e9a*/ 	.byte	0x3f
	.zero		1


	//   ....[32]....
        /*0e9c*/ 	.word	0x00010250
        /*0ea0*/ 	.word	0x00000000
        /*0ea4*/ 	.word	0x00000000
        /*0ea8*/ 	.short	0x010a
        /*0eaa*/ 	.byte	0x3f
	.zero		1


	//   ....[33]....
        /*0eac*/ 	.word	0x00010330
        /*0eb0*/ 	.word	0x0000000d
        /*0eb4*/ 	.word	0x00000038
        /*0eb8*/ 	.short	0x010a
        /*0eba*/ 	.byte	0x3f
	.zero		1


	//   ....[34]....
        /*0ebc*/ 	.word	0x00010410
        /*0ec0*/ 	.word	0x00000007
        /*0ec4*/ 	.word	0x00000000
        /*0ec8*/ 	.short	0x010a
        /*0eca*/ 	.byte	0x3f
	.zero		1


	//   ....[35]....
        /*0ecc*/ 	.word	0x00010460
        /*0ed0*/ 	.word	0x00000009
        /*0ed4*/ 	.word	0x00000000
        /*0ed8*/ 	.short	0x010a
        /*0eda*/ 	.byte	0x3f
	.zero		1


	//   ....[36]....
        /*0edc*/ 	.word	0x000104b0
        /*0ee0*/ 	.word	0x00000006
        /*0ee4*/ 	.word	0x00000000
        /*0ee8*/ 	.short	0x010a
        /*0eea*/ 	.byte	0x3f
	.zero		1


	//   ....[37]....
        /*0eec*/ 	.word	0x00010500
        /*0ef0*/ 	.word	0x00000009
        /*0ef4*/ 	.word	0x00000000
        /*0ef8*/ 	.short	0x010a
        /*0efa*/ 	.byte	0x3f
	.zero		1


	//   ....[38]....
        /*0efc*/ 	.word	0x00010550
        /*0f00*/ 	.word	0x00000006
        /*0f04*/ 	.word	0x00000000
        /*0f08*/ 	.short	0x010a
        /*0f0a*/ 	.byte	0x3f
	.zero		1


	//   ....[39]....
        /*0f0c*/ 	.word	0x000105a0
        /*0f10*/ 	.word	0x00000009
        /*0f14*/ 	.word	0x00000000
        /*0f18*/ 	.short	0x010a
        /*0f1a*/ 	.byte	0x3f
	.zero		1


	//----- nvinfo : EIATTR_NUM_MBARRIERS
	.align		4
.L_30:
        /*0f1c*/ 	.byte	0x03, 0x38
        /*0f1e*/ 	.short	0x0010


	//----- nvinfo : EIATTR_EXIT_INSTR_OFFSETS
	.align		4
        /*0f20*/ 	.byte	0x04, 0x1c
        /*0f22*/ 	.short	(.L_32 - .L_31)


	//   ....[0]....
.L_31:
        /*0f24*/ 	.word	0x000006a0


	//   ....[1]....
        /*0f28*/ 	.word	0x00000ff0


	//   ....[2]....
        /*0f2c*/ 	.word	0x0000e910


	//   ....[3]....
        /*0f30*/ 	.word	0x0000ef60


	//   ....[4]....
        /*0f34*/ 	.word	0x000101c0


	//----- nvinfo : EIATTR_MAX_THREADS
	.align		4
.L_32:
        /*0f38*/ 	.byte	0x04, 0x05
        /*0f3a*/ 	.short	(.L_34 - .L_33)
.L_33:
        /*0f3c*/ 	.word	0x00000180
        /*0f40*/ 	.word	0x00000001
        /*0f44*/ 	.word	0x00000001


	//----- nvinfo : EIATTR_CRS_STACK_SIZE
	.align		4
.L_34:
        /*0f48*/ 	.byte	0x04, 0x1e
        /*0f4a*/ 	.short	(.L_36 - .L_35)
.L_35:
        /*0f4c*/ 	.word	0x00000000


	//----- nvinfo : EIATTR_CBANK_PARAM_SIZE
	.align		4
.L_36:
        /*0f50*/ 	.byte	0x03, 0x19
        /*0f52*/ 	.short	0x0470


	//----- nvinfo : EIATTR_PARAM_CBANK
	.align		4
        /*0f54*/ 	.byte	0x04, 0x0a
        /*0f56*/ 	.short	(.L_38 - .L_37)
	.align		4
.L_37:
        /*0f58*/ 	.word	index@(.nv.constant0._ZN7cutlass13device_kernelINS_4gemm6kernel13GemmUniversalIN4cute5tupleIJiiiiEEENS1_10collective13CollectiveMmaINS1_37MainloopSm90TmaGmmaWarpSpecializedFP8ILi7ENS5_IJNS4_1CILi1EEESB_SB_EEENS1_35KernelTmaWarpSpecializedCooperativeEEENS5_IJNSA_ILi128EEENSA_ILi256EEENSA_ILi64EEEEEENS_12float_e5m2_tENS5_IJlSB_lEEESJ_SK_NS4_8TiledMMAINS4_8MMA_AtomIJNS4_4SM904GMMA31MMA_64x256x32_F32E5M2E5M2_SS_TNILNSO_7ScaleInE1ELSQ_1EEEEEENS4_6LayoutINS5_IJNSA_ILi2EEESB_SB_EEENS5_IJSB_NSA_ILi0EEESW_EEEEENS5_IJNS4_10UnderscoreESZ_SZ_EEEEENS4_13SM90_TMA_LOADENS4_14ComposedLayoutINS4_7SwizzleILi2ELi4ELi3EEENS4_18smem_ptr_flag_bitsILi8EEENST_INS5_IJNSA_ILi8EEESH_EEENS5_IJSH_SB_EEEEEEEvNS4_8identityES12_S1C_vS1D_EENS_8epilogue10collective6detail29Sm90TmaWarpSpecializedAdapterINS1G_15DefaultEpilogueISJ_SK_SK_NS1F_6thread17LinearCombinationISJ_Li1EffLNS1K_9ScaleType4KindE0ELNS_15FloatRoundStyleE2ESJ_EENS1_15EpilogueDefaultEEEEEvvEEEEvNT_6ParamsE)
        /*0f5c*/ 	.short	0x0210
        /*0f5e*/ 	.short	0x0470


	//----- nvinfo : EIATTR_SW_WAR
	.align		4
.L_38:
        /*0f60*/ 	.byte	0x04, 0x36
        /*0f62*/ 	.short	(.L_40 - .L_39)
.L_39:
        /*0f64*/ 	.word	0x00000008
.L_40:


//--------------------- .nv.callgraph             --------------------------
	.section	.nv.callgraph,"",@"SHT_CUDA_CALLGRAPH"
	.align	4
	.sectionentsize	8
	.align		4
        /*0000*/ 	.word	0x00000000
	.align		4
        /*0004*/ 	.word	0xffffffff
	.align		4
        /*0008*/ 	.word	0x00000000
	.align		4
        /*000c*/ 	.word	0xfffffffe
	.align		4
        /*0010*/ 	.word	0x00000000
	.align		4
        /*0014*/ 	.word	0xfffffffd
	.align		4
        /*0018*/ 	.word	0x00000000
	.align		4
        /*001c*/ 	.word	0xfffffffc


//--------------------- .nv.constant4             --------------------------
	.section	.nv.constant4,"a",@progbits
	.align	8
	.align		8
.nv.constant4:
        /*0000*/ 	.dword	_ZN40_INTERNAL_2a0ad9fb_4_k_cu_22b39889_306674cuda3std3__45__cpo5beginE
	.align		8
        /*0008*/ 	.dword	_ZN40_INTERNAL_2a0ad9fb_4_k_cu_22b39889_306674cuda3std3__45__cpo3endE
	.align		8
        /*0010*/ 	.dword	_ZN40_INTERNAL_2a0ad9fb_4_k_cu_22b39889_306674cuda3std3__45__cpo6cbeginE
	.align		8
        /*0018*/ 	.dword	_ZN40_INTERNAL_2a0ad9fb_4_k_cu_22b39889_306674cuda3std3__45__cpo4cendE
	.align		8
        /*0020*/ 	.dword	_ZN40_INTERNAL_2a0ad9fb_4_k_cu_22b39889_306674cuda3std3__442_GLOBAL__N__2a0ad9fb_4_k_cu_22b39889_306676ignoreE
	.align		8
        /*0028*/ 	.dword	_ZN40_INTERNAL_2a0ad9fb_4_k_cu_22b39889_306674cuda3std3__419piecewise_constructE
	.align		8
        /*0030*/ 	.dword	_ZN40_INTERNAL_2a0ad9fb_4_k_cu_22b39889_306674cuda3std3__48in_placeE
	.align		8
        /*0038*/ 	.dword	_ZN40_INTERNAL_2a0ad9fb_4_k_cu_22b39889_306674cuda3std6ranges3__45__cpo4swapE
	.align		8
        /*0040*/ 	.dword	_ZN40_INTERNAL_2a0ad9fb_4_k_cu_22b39889_306674cuda3std6ranges3__45__cpo9iter_moveE
	.align		8
        /*0048*/ 	.dword	_ZN40_INTERNAL_2a0ad9fb_4_k_cu_22b39889_306674cute7productE
	.align		8
        /*0050*/ 	.dword	_ZN40_INTERNAL_2a0ad9fb_4_k_cu_22b39889_306674cute1_E


//--------------------- .text._ZN7cutlass13device_kernelINS_4gemm6kernel13GemmUniversalIN4cute5tupleIJiiiiEEENS1_10collective13CollectiveMmaINS1_37MainloopSm90TmaGmmaWarpSpecializedFP8ILi7ENS5_IJNS4_1CILi1EEESB_SB_EEENS1_35KernelTmaWarpSpecializedCooperativeEEENS5_IJNSA_ILi128EEENSA_ILi256EEENSA_ILi64EEEEEENS_12float_e5m2_tENS5_IJlSB_lEEESJ_SK_NS4_8TiledMMAINS4_8MMA_AtomIJNS4_4SM904GMMA31MMA_64x256x32_F32E5M2E5M2_SS_TNILNSO_7ScaleInE1ELSQ_1EEEEEENS4_6LayoutINS5_IJNSA_ILi2EEESB_SB_EEENS5_IJSB_NSA_ILi0EEESW_EEEEENS5_IJNS4_10UnderscoreESZ_SZ_EEEEENS4_13SM90_TMA_LOADENS4_14ComposedLayoutINS4_7SwizzleILi2ELi4ELi3EEENS4_18smem_ptr_flag_bitsILi8EEENST_INS5_IJNSA_ILi8EEESH_EEENS5_IJSH_SB_EEEEEEEvNS4_8identityES12_S1C_vS1D_EENS_8epilogue10collective6detail29Sm90TmaWarpSpecializedAdapterINS1G_15DefaultEpilogueISJ_SK_SK_NS1F_6thread17LinearCombinationISJ_Li1EffLNS1K_9ScaleType4KindE0ELNS_15FloatRoundStyleE2ESJ_EENS1_15EpilogueDefaultEEEEEvvEEEEvNT_6ParamsE --------------------------
	.section	.text._ZN7cutlass13device_kernelINS_4gemm6kernel13GemmUniversalIN4cute5tupleIJiiiiEEENS1_10collective13CollectiveMmaINS1_37MainloopSm90TmaGmmaWarpSpecializedFP8ILi7ENS5_IJNS4_1CILi1EEESB_SB_EEENS1_35KernelTmaWarpSpecializedCooperativeEEENS5_IJNSA_ILi128EEENSA_ILi256EEENSA_ILi64EEEEEENS_12float_e5m2_tENS5_IJlSB_lEEESJ_SK_NS4_8TiledMMAINS4_8MMA_AtomIJNS4_4SM904GMMA31MMA_64x256x32_F32E5M2E5M2_SS_TNILNSO_7ScaleInE1ELSQ_1EEEEEENS4_6LayoutINS5_IJNSA_ILi2EEESB_SB_EEENS5_IJSB_NSA_ILi0EEESW_EEEEENS5_IJNS4_10UnderscoreESZ_SZ_EEEEENS4_13SM90_TMA_LOADENS4_14ComposedLayoutINS4_7SwizzleILi2ELi4ELi3EEENS4_18smem_ptr_flag_bitsILi8EEENST_INS5_IJNSA_ILi8EEESH_EEENS5_IJSH_SB_EEEEEEEvNS4_8identityES12_S1C_vS1D_EENS_8epilogue10collective6detail29Sm90TmaWarpSpecializedAdapterINS1G_15DefaultEpilogueISJ_SK_SK_NS1F_6thread17LinearCombinationISJ_Li1EffLNS1K_9ScaleType4KindE0ELNS_15FloatRoundStyleE2ESJ_EENS1_15EpilogueDefaultEEEEEvvEEEEvNT_6ParamsE,"ax",@progbits
	.align	128
.text._ZN7cutlass13device_kernelINS_4gemm6kernel13GemmUniversalIN4cute5tupleIJiiiiEEENS1_10collective13CollectiveMmaINS1_37MainloopSm90TmaGmmaWarpSpecializedFP8ILi7ENS5_IJNS4_1CILi1EEESB_SB_EEENS1_35KernelTmaWarpSpecializedCooperativeEEENS5_IJNSA_ILi128EEENSA_ILi256EEENSA_ILi64EEEEEENS_12float_e5m2_tENS5_IJlSB_lEEESJ_SK_NS4_8TiledMMAINS4_8MMA_AtomIJNS4_4SM904GMMA31MMA_64x256x32_F32E5M2E5M2_SS_TNILNSO_7ScaleInE1ELSQ_1EEEEEENS4_6LayoutINS5_IJNSA_ILi2EEESB_SB_EEENS5_IJSB_NSA_ILi0EEESW_EEEEENS5_IJNS4_10UnderscoreESZ_SZ_EEEEENS4_13SM90_TMA_LOADENS4_14ComposedLayoutINS4_7SwizzleILi2ELi4ELi3EEENS4_18smem_ptr_flag_bitsILi8EEENST_INS5_IJNSA_ILi8EEESH_EEENS5_IJSH_SB_EEEEEEEvNS4_8identityES12_S1C_vS1D_EENS_8epilogue10collective6detail29Sm90TmaWarpSpecializedAdapterINS1G_15DefaultEpilogueISJ_SK_SK_NS1F_6thread17LinearCombinationISJ_Li1EffLNS1K_9ScaleType4KindE0ELNS_15FloatRoundStyleE2ESJ_EENS1_15EpilogueDefaultEEEEEvvEEEEvNT_6ParamsE:
        .type           _ZN7cutlass13device_kernelINS_4gemm6kernel13GemmUniversalIN4cute5tupleIJiiiiEEENS1_10collective13CollectiveMmaINS1_37MainloopSm90TmaGmmaWarpSpecializedFP8ILi7ENS5_IJNS4_1CILi1EEESB_SB_EEENS1_35KernelTmaWarpSpecializedCooperativeEEENS5_IJNSA_ILi128EEENSA_ILi256EEENSA_ILi64EEEEEENS_12float_e5m2_tENS5_IJlSB_lEEESJ_SK_NS4_8TiledMMAINS4_8MMA_AtomIJNS4_4SM904GMMA31MMA_64x256x32_F32E5M2E5M2_SS_TNILNSO_7ScaleInE1ELSQ_1EEEEEENS4_6LayoutINS5_IJNSA_ILi2EEESB_SB_EEENS5_IJSB_NSA_ILi0EEESW_EEEEENS5_IJNS4_10UnderscoreESZ_SZ_EEEEENS4_13SM90_TMA_LOADENS4_14ComposedLayoutINS4_7SwizzleILi2ELi4ELi3EEENS4_18smem_ptr_flag_bitsILi8EEENST_INS5_IJNSA_ILi8EEESH_EEENS5_IJSH_SB_EEEEEEEvNS4_8identityES12_S1C_vS1D_EENS_8epilogue10collective6detail29Sm90TmaWarpSpecializedAdapterINS1G_15DefaultEpilogueISJ_SK_SK_NS1F_6thread17LinearCombinationISJ_Li1EffLNS1K_9ScaleType4KindE0ELNS_15FloatRoundStyleE2ESJ_EENS1_15EpilogueDefaultEEEEEvvEEEEvNT_6ParamsE,@function
        .size           _ZN7cutlass13device_kernelINS_4gemm6kernel13GemmUniversalIN4cute5tupleIJiiiiEEENS1_10collective13CollectiveMmaINS1_37MainloopSm90TmaGmmaWarpSpecializedFP8ILi7ENS5_IJNS4_1CILi1EEESB_SB_EEENS1_35KernelTmaWarpSpecializedCooperativeEEENS5_IJNSA_ILi128EEENSA_ILi256EEENSA_ILi64EEEEEENS_12float_e5m2_tENS5_IJlSB_lEEESJ_SK_NS4_8TiledMMAINS4_8MMA_AtomIJNS4_4SM904GMMA31MMA_64x256x32_F32E5M2E5M2_SS_TNILNSO_7ScaleInE1ELSQ_1EEEEEENS4_6LayoutINS5_IJNSA_ILi2EEESB_SB_EEENS5_IJSB_NSA_ILi0EEESW_EEEEENS5_IJNS4_10UnderscoreESZ_SZ_EEEEENS4_13SM90_TMA_LOADENS4_14ComposedLayoutINS4_7SwizzleILi2ELi4ELi3EEENS4_18smem_ptr_flag_bitsILi8EEENST_INS5_IJNSA_ILi8EEESH_EEENS5_IJSH_SB_EEEEEEEvNS4_8identityES12_S1C_vS1D_EENS_8epilogue10collective6detail29Sm90TmaWarpSpecializedAdapterINS1G_15DefaultEpilogueISJ_SK_SK_NS1F_6thread17LinearCombinationISJ_Li1EffLNS1K_9ScaleType4KindE0ELNS_15FloatRoundStyleE2ESJ_EENS1_15EpilogueDefaultEEEEEvvEEEEvNT_6ParamsE,(.L_x_335 - _ZN7cutlass13device_kernelINS_4gemm6kernel13GemmUniversalIN4cute5tupleIJiiiiEEENS1_10collective13CollectiveMmaINS1_37MainloopSm90TmaGmmaWarpSpecializedFP8ILi7ENS5_IJNS4_1CILi1EEESB_SB_EEENS1_35KernelTmaWarpSpecializedCooperativeEEENS5_IJNSA_ILi128EEENSA_ILi256EEENSA_ILi64EEEEEENS_12float_e5m2_tENS5_IJlSB_lEEESJ_SK_NS4_8TiledMMAINS4_8MMA_AtomIJNS4_4SM904GMMA31MMA_64x256x32_F32E5M2E5M2_SS_TNILNSO_7ScaleInE1ELSQ_1EEEEEENS4_6LayoutINS5_IJNSA_ILi2EEESB_SB_EEENS5_IJSB_NSA_ILi0EEESW_EEEEENS5_IJNS4_10UnderscoreESZ_SZ_EEEEENS4_13SM90_TMA_LOADENS4_14ComposedLayoutINS4_7SwizzleILi2ELi4ELi3EEENS4_18smem_ptr_flag_bitsILi8EEENST_INS5_IJNSA_ILi8EEESH_EEENS5_IJSH_SB_EEEEEEEvNS4_8identityES12_S1C_vS1D_EENS_8epilogue10collective6detail29Sm90TmaWarpSpecializedAdapterINS1G_15DefaultEpilogueISJ_SK_SK_NS1F_6thread17LinearCombinationISJ_Li1EffLNS1K_9ScaleType4KindE0ELNS_15FloatRoundStyleE2ESJ_EENS1_15EpilogueDefaultEEEEEvvEEEEvNT_6ParamsE)
        .other          _ZN7cutlass13device_kernelINS_4gemm6kernel13GemmUniversalIN4cute5tupleIJiiiiEEENS1_10collective13CollectiveMmaINS1_37MainloopSm90TmaGmmaWarpSpecializedFP8ILi7ENS5_IJNS4_1CILi1EEESB_SB_EEENS1_35KernelTmaWarpSpecializedCooperativeEEENS5_IJNSA_ILi128EEENSA_ILi256EEENSA_ILi64EEEEEENS_12float_e5m2_tENS5_IJlSB_lEEESJ_SK_NS4_8TiledMMAINS4_8MMA_AtomIJNS4_4SM904GMMA31MMA_64x256x32_F32E5M2E5M2_SS_TNILNSO_7ScaleInE1ELSQ_1EEEEEENS4_6LayoutINS5_IJNSA_ILi2EEESB_SB_EEENS5_IJSB_NSA_ILi0EEESW_EEEEENS5_IJNS4_10UnderscoreESZ_SZ_EEEEENS4_13SM90_TMA_LOADENS4_14ComposedLayoutINS4_7SwizzleILi2ELi4ELi3EEENS4_18smem_ptr_flag_bitsILi8EEENST_INS5_IJNSA_ILi8EEESH_EEENS5_IJSH_SB_EEEEEEEvNS4_8identityES12_S1C_vS1D_EENS_8epilogue10collective6detail29Sm90TmaWarpSpecializedAdapterINS1G_15DefaultEpilogueISJ_SK_SK_NS1F_6thread17LinearCombinationISJ_Li1EffLNS1K_9ScaleType4KindE0ELNS_15FloatRoundStyleE2ESJ_EENS1_15EpilogueDefaultEEEEEvvEEEEvNT_6ParamsE,@"STO_CUDA_ENTRY STV_DEFAULT"
_ZN7cutlass13device_kernelINS_4gemm6kernel13GemmUniversalIN4cute5tupleIJiiiiEEENS1_10collective13CollectiveMmaINS1_37MainloopSm90TmaGmmaWarpSpecializedFP8ILi7ENS5_IJNS4_1CILi1EEESB_SB_EEENS1_35KernelTmaWarpSpecializedCooperativeEEENS5_IJNSA_ILi128EEENSA_ILi256EEENSA_ILi64EEEEEENS_12float_e5m2_tENS5_IJlSB_lEEESJ_SK_NS4_8TiledMMAINS4_8MMA_AtomIJNS4_4SM904GMMA31MMA_64x256x32_F32E5M2E5M2_SS_TNILNSO_7ScaleInE1ELSQ_1EEEEEENS4_6LayoutINS5_IJNSA_ILi2EEESB_SB_EEENS5_IJSB_NSA_ILi0EEESW_EEEEENS5_IJNS4_10UnderscoreESZ_SZ_EEEEENS4_13SM90_TMA_LOADENS4_14ComposedLayoutINS4_7SwizzleILi2ELi4ELi3EEENS4_18smem_ptr_flag_bitsILi8EEENST_INS5_IJNSA_ILi8EEESH_EEENS5_IJSH_SB_EEEEEEEvNS4_8identityES12_S1C_vS1D_EENS_8epilogue10collective6detail29Sm90TmaWarpSpecializedAdapterINS1G_15DefaultEpilogueISJ_SK_SK_NS1F_6thread17LinearCombinationISJ_Li1EffLNS1K_9ScaleType4KindE0ELNS_15FloatRoundStyleE2ESJ_EENS1_15EpilogueDefaultEEEEEvvEEEEvNT_6ParamsE:
[----:B------:R-:W0:Y:S02]  /*0000*/  LDC R1, c[0x0][0x28] ;  /* 0x00000a00ff017b82 */ /* 0x000e240000000800 */
[----:B0-----:R-:W-:Y:S01]  /*0010*/  VIADD R1, R1, 0xffffff00 ;  /* 0xffffff0001017836 */ /* 0x001fe20000000000 */
[----:B------:R-:W0:Y:S01]  /*0020*/  S2R R2, SR_TID.X ;  /* 0x0000000000027919 */ /* 0x000e220000002100 */
[----:B------:R-:W-:Y:S01]  /*0030*/  ELECT P0, URZ, PT ;  /* 0x00000000003f782f */ /* 0x000fe20003800000 */
[----:B------:R-:W-:Y:S01]  /*0040*/  BSSY B0, `(.L_x_0) ;  /* 0x0000015000007945 */ /* 0x000fe20003800000 */
[--C-:B0-----:R-:W-:Y:S02]  /*0050*/  SHF.R.U32.HI R0, RZ, 0x5, R2.reuse ;  /* 0x00000005ff007819 */ /* 0x101fe40000011602 */
[----:B------:R-:W-:-:S03]  /*0060*/  SHF.R.U32.HI R2, RZ, 0x7, R2 ;  /* 0x00000007ff027819 */ /* 0x000fc60000011602 */
[----:B------:R-:W0:Y:S04]  /*0070*/  SHFL.IDX PT, R3, R0, RZ, 0x1f ;  /* 0x00001fff00037589 */ /* 0x000e2800000e0000 */
[----:B------:R-:W1:Y:S01]  /*0080*/  SHFL.IDX PT, R2, R2, RZ, 0x1f ;  /* 0x00001fff02027589 */ /* 0x000e6200000e0000 */
[----:B0-----:R-:W-:Y:S02]  /*0090*/  R2UR UR4, R3 ;  /* 0x00000000030472ca */ /* 0x001fe400000e0000 */
[----:B-1----:R-:W-:-:S11]  /*00a0*/  R2UR UR6, R2 ;  /* 0x00000000020672ca */ /* 0x002fd600000e0000 */
[----:B------:R-:W-:Y:S02]  /*00b0*/  USHF.R.S32.HI UR5, URZ, 0x1f, UR4 ;  /* 0x0000001f3f057899 */ /* 0x000fe40008011404 */
[----:B------:R-:W-:Y:S02]  /*00c0*/  ISETP.NE.OR P0, PT, RZ, UR4, !P0 ;  /* 0x00000004ff007c0c */ /* 0x000fe4000c705670 */
[----:B------:R-:W-:-:S04]  /*00d0*/  ULEA.HI UR5, UR5, UR4, URZ, 0x2 ;  /* 0x0000000405057291 */ /* 0x000fc8000f8f103f */
[----:B------:R-:W-:-:S04]  /*00e0*/  ULOP3.LUT UR5, UR5, 0xfffffffc, URZ, 0xc0, !UPT ;  /* 0xfffffffc05057892 */ /* 0x000fc8000f8ec03f */
[----:B------:R-:W-:-:S03]  /*00f0*/  UIADD3 UR8, UR4, -UR5, URZ ;  /* 0x8000000504087290 */ /* 0x000fc6000fffe03f */
[----:B------:R-:W-:Y:S09]  /*0100*/  @P0 BRA `(.L_x_1) ;  /* 0x0000000000200947 */ /* 0x000ff20003800000 */
[----:B------:R-:W-:Y:S02]  /*0110*/  ULDC.64 UR4, c[0x0][0x198] ;  /* 0x0000660000047ab9 */ /* 0x000fe40000000a00 */
[----:B------:R-:W-:Y:S02]  /*0120*/  UIADD3 UR10, UP0, UR4, 0xf0, URZ ;  /* 0x000000f0040a7890 */ /* 0x000fe4000ff1e03f */
[----:B------:R-:W-:Y:S02]  /*0130*/  UIADD3 UR4, UP1, UR4, 0x1f0, URZ ;  /* 0x000001f004047890 */ /* 0x000fe4000ff3e03f */
[----:B------:R-:W-:Y:S02]  /*0140*/  UIADD3.X UR11, URZ, UR5, URZ, UP0, !UPT ;  /* 0x000000053f0b7290 */ /* 0x000fe400087fe43f */
[----:B------:R-:W-:-:S07]  /*0150*/  UIADD3.X UR5, URZ, UR5, URZ, UP1, !UPT ;  /* 0x000000053f057290 */ /* 0x000fce0008ffe43f */
[----:B------:R0:W-:Y:S02]  /*0160*/  UTMACCTL.PF [UR10] ;  /* 0x000000000a0079b9 */ /* 0x0001e40008040000 */
[----:B------:R0:W-:Y:S02]  /*0170*/  UTMACCTL.PF [UR4] ;  /* 0x00000000040079b9 */ /* 0x0001e40008040000 */
[----:B0-----:R-:W-:Y:S01]  /*0180*/  NOP ;  /* 0x0000000000007918 */ /* 0x001fe20000000000 */
.L_x_1:
[----:B------:R-:W-:Y:S05]  /*0190*/  BSYNC B0 ;  /* 0x0000000000007941 */ /* 0x000fea0003800000 */
.L_x_0:
[----:B------:R-:W0:Y:S01]  /*01a0*/  SHFL.IDX PT, R2, R0, RZ, 0x1f ;  /* 0x00001fff00027589 */ /* 0x000e2200000e0000 */
[----:B------:R-:W-:Y:S01]  /*01b0*/  UISETP.NE.AND UP0, UPT, UR8, 0x3, UPT ;  /* 0x000000030800788c */ /* 0x000fe2000bf05270 */
[----:B------:R-:W-:Y:S01]  /*01c0*/  ISETP.NE.AND P1, PT, RZ, UR6, PT ;  /* 0x00000006ff007c0c */ /* 0x000fe2000bf25270 */
[----:B------:R-:W-:Y:S02]  /*01d0*/  UIADD3 UR10, UR6, -0x1, URZ ;  /* 0xffffffff060a7890 */ /* 0x000fe4000fffe03f */
[----:B------:R-:W-:Y:S02]  /*01e0*/  UISETP.EQ.OR UP0, UPT, UR8, URZ, !UP0 ;  /* 0x0000003f0800728c */ /* 0x000fe4000c702670 */
[----:B------:R-:W-:Y:S02]  /*01f0*/  UISETP.GE.U32.AND UP1, UPT, UR10, 0x2, UPT ;  /* 0x000000020a00788c */ /* 0x000fe4000bf26070 */
[----:B------:R-:W-:-:S04]  /*0200*/  UISETP.EQ.AND UP0, UPT, UR6, URZ, UP0 ;  /* 0x0000003f0600728c */ /* 0x000fc80008702270 */
[----:B------:R-:W-:-:S04]  /*0210*/  USEL UR13, URZ, 0x1, !UP0 ;  /* 0x000000013f0d7887 */ /* 0x000fc8000c000000 */
[----:B------:R-:W-:Y:S01]  /*0220*/  USEL UR13, UR13, 0x2, UP1 ;  /* 0x000000020d0d7887 */ /* 0x000fe20008800000 */
[----:B0-----:R-:W-:-:S13]  /*0230*/  ISETP.NE.AND P0, PT, R2, RZ, PT ;  /* 0x000000ff0200720c */ /* 0x001fda0003f05270 */
[----:B------:R-:W-:Y:S05]  /*0240*/  @P0 BRA `(.L_x_2) ;  /* 0x0000000000700947 */ /* 0x000fea0003800000 */
[----:B------:R-:W0:Y:S01]  /*0250*/  S2UR UR9, SR_CgaCtaId ;  /* 0x00000000000979c3 */ /* 0x000e220000008800 */
[----:B------:R-:W-:Y:S01]  /*0260*/  UMOV UR4, 0x400 ;  /* 0x0000040000047882 */ /* 0x000fe20000000000 */
[----:B------:R-:W-:Y:S01]  /*0270*/  UMOV UR5, 0x1 ;  /* 0x0000000100057882 */ /* 0x000fe20000000000 */
[----:B------:R-:W-:Y:S01]  /*0280*/  UMOV UR6, 0x100 ;  /* 0x0000010000067882 */ /* 0x000fe20000000000 */
[----:B------:R-:W-:Y:S01]  /*0290*/  ELECT P0, URZ, PT ;  /* 0x00000000003f782f */ /* 0x000fe20003800000 */
[----:B------:R-:W-:-:S04]  /*02a0*/  UIADD3 UR6, -UR6, 0x100000, URZ ;  /* 0x0010000006067890 */ /* 0x000fc8000fffe13f */
[----:B------:R-:W-:Y:S02]  /*02b0*/  USHF.L.U32 UR7, UR6, 0xb, URZ ;  /* 0x0000000b06077899 */ /* 0x000fe4000800063f */
[----:B------:R-:W-:Y:S02]  /*02c0*/  USHF.L.U32 UR6, UR6, 0x1, URZ ;  /* 0x0000000106067899 */ /* 0x000fe4000800063f */
[----:B0-----:R-:W-:Y:S02]  /*02d0*/  ULEA UR9, UR9, UR4, 0x18 ;  /* 0x0000000409097291 */ /* 0x001fe4000f8ec03f */
[----:B------:R-:W-:-:S04]  /*02e0*/  UIADD3 UR4, -UR5, 0x100000, URZ ;  /* 0x0010000005047890 */ /* 0x000fc8000fffe13f */
[----:B------:R-:W-:Y:S02]  /*02f0*/  USHF.L.U32 UR5, UR4, 0xb, URZ ;  /* 0x0000000b04057899 */ /* 0x000fe4000800063f */
[----:B------:R-:W-:Y:S01]  /*0300*/  USHF.L.U32 UR4, UR4, 0x1, URZ ;  /* 0x0000000104047899 */ /* 0x000fe2000800063f */
[----:B------:R-:W0:Y:S11]  /*0310*/  FENCE.VIEW.ASYNC.S ;  /* 0x00000000000073c6 */ /* 0x000e360000000000 */
[----:B0-----:R0:W1:Y:S01]  /*0320*/  SYNCS.EXCH.64 URZ, [UR9], UR4 ;  /* 0x00000004093f75b2 */ /* 0x0010620008000100 */
[----:B------:R0:W2:Y:S01]  /*0330*/  SYNCS.EXCH.64 URZ, [UR9+0x38], UR6 ;  /* 0x00003806093f75b2 */ /* 0x0000a20008000100 */
[----:B------:R0:W3:Y:S01]  /*0340*/  SYNCS.EXCH.64 URZ, [UR9+0x8], UR4 ;  /* 0x00000804093f75b2 */ /* 0x0000e20008000100 */
[----:B------:R0:W4:Y:S01]  /*0350*/  SYNCS.EXCH.64 URZ, [UR9+0x40], UR6 ;  /* 0x00004006093f75b2 */ /* 0x0001220008000100 */
[----:B------:R0:W0:Y:S01]  /*0360*/  SYNCS.EXCH.64 URZ, [UR9+0x10], UR4 ;  /* 0x00001004093f75b2 */ /* 0x0000220008000100 */
        /* <DEDUP_REMOVED lines=9> */
[----:B------:R-:W-:Y:S01]  /*0400*/  NOP ;  /* 0x0000000000007918 */ /* 0x000fe20000000000 */
.L_x_2:
[----:B------:R-:W5:Y:S01]  /*0410*/  SHFL.IDX PT, R0, R0, RZ, 0x1f ;  /* 0x00001fff00007589 */ /* 0x000f6200000e0000 */
[----:B------:R-:W1:Y:S01]  /*0420*/  LDC R2, c[0x0][0x65c] ;  /* 0x00019700ff027b82 */ /* 0x000e620000000800 */
[----:B------:R-:W-:Y:S01]  /*0430*/  ELECT P0, URZ, PT ;  /* 0x00000000003f782f */ /* 0x000fe20003800000 */
[----:B------:R-:W-:Y:S01]  /*0440*/  IMAD.MOV.U32 R3, RZ, RZ, RZ ;  /* 0x000000ffff037224 */ /* 0x000fe200078e00ff */
[----:B0-----:R-:W-:Y:S01]  /*0450*/  UMOV UR4, 0x20 ;  /* 0x0000002000047882 */ /* 0x001fe20000000000 */
[----:B------:R-:W-:Y:S01]  /*0460*/  NOP ;  /* 0x0000000000007918 */ /* 0x000fe20000000000 */
[----:B------:R-:W-:Y:S01]  /*0470*/  NOP ;  /* 0x0000000000007918 */ /* 0x000fe20000000000 */
[----:B-----5:R-:W-:Y:S02]  /*0480*/  ISETP.NE.OR P0, PT, R0, RZ, !P0 ;  /* 0x000000ff0000720c */ /* 0x020fe40004705670 */
[----:B-1----:R-:W-:Y:S01]  /*0490*/  ISETP.NE.AND P2, PT, R2, 0x1, PT ;  /* 0x000000010200780c */ /* 0x002fe20003f45270 */
[----:B------:R-:W0:Y:S01]  /*04a0*/  S2R R0, SR_CTAID.Y ;  /* 0x0000000000007919 */ /* 0x000e220000002600 */
[----:B------:R-:W1:Y:S09]  /*04b0*/  S2R R2, SR_CTAID.X ;  /* 0x0000000000027919 */ /* 0x000e720000002500 */
[----:B------:R-:W-:Y:S01]  /*04c0*/  VOTEU.ALL UP0, P0 ;  /* 0x00000000003f7886 */ /* 0x000fe20000000000 */
[----:B------:R-:W-:Y:S01]  /*04d0*/  VOTEU.ALL UP1, P0 ;  /* 0x00000000003f7886 */ /* 0x000fe20000020000 */
[----:B------:R-:W1:Y:S01]  /*04e0*/  @P2 LDC R7, c[0x0][0x10] ;  /* 0x00000400ff072b82 */ /* 0x000e620000000800 */
[----:B------:R-:W-:-:S02]  /*04f0*/  @P2 IMAD.MOV.U32 R5, RZ, RZ, RZ ;  /* 0x000000ffff052224 */ /* 0x000fc400078e00ff */
[----:B------:R-:W-:Y:S01]  /*0500*/  @P2 IMAD.MOV.U32 R11, RZ, RZ, RZ ;  /* 0x000000ffff0b2224 */ /* 0x000fe200078e00ff */
[----:B------:R-:W-:Y:S01]  /*0510*/  @!UP0 UMOV UR6, 0x400 ;  /* 0x0000040000068882 */ /* 0x000fe20000000000 */
[----:B------:R-:W-:-:S04]  /*0520*/  @!UP0 UIADD3 UR4, -UR4, 0x100000, URZ ;  /* 0x0010000004048890 */ /* 0x000fc8000fffe13f */
[----:B------:R-:W-:Y:S02]  /*0530*/  @!UP0 USHF.L.U32 UR5, UR4, 0xb, URZ ;  /* 0x0000000b04058899 */ /* 0x000fe4000800063f */
[----:B------:R-:W-:Y:S01]  /*0540*/  @!UP0 USHF.L.U32 UR4, UR4, 0x1, URZ ;  /* 0x0000000104048899 */ /* 0x000fe2000800063f */
[----:B------:R-:W5:Y:S08]  /*0550*/  @!P2 LDC R9, c[0x0][0xc] ;  /* 0x00000300ff09ab82 */ /* 0x000f700000000800 */
[----:B------:R-:W2:Y:S01]  /*0560*/  @!UP0 S2UR UR7, SR_CgaCtaId ;  /* 0x00000000000789c3 */ /* 0x000ea20000008800 */
[----:B0-----:R-:W-:-:S04]  /*0570*/  @P2 IMAD.MOV.U32 R4, RZ, RZ, R0 ;  /* 0x000000ffff042224 */ /* 0x001fc800078e0000 */
[----:B-1----:R-:W-:-:S04]  /*0580*/  @P2 IMAD.WIDE.U32 R6, R2, R7, R4 ;  /* 0x0000000702062225 */ /* 0x002fc800078e0004 */
[----:B------:R-:W-:Y:S02]  /*0590*/  @P2 IMAD.MOV.U32 R16, RZ, RZ, R6 ;  /* 0x000000ffff102224 */ /* 0x000fe400078e0006 */
[----:B------:R-:W-:Y:S02]  /*05a0*/  @P2 IMAD.IADD R17, R7, 0x1, R11 ;  /* 0x0000000107112824 */ /* 0x000fe400078e020b */
[----:B-----5:R-:W-:-:S04]  /*05b0*/  @!P2 IMAD.WIDE.U32 R4, R9, R0, R2 ;  /* 0x000000000904a225 */ /* 0x020fc800078e0002 */
[----:B------:R-:W-:Y:S02]  /*05c0*/  @!P2 IMAD.MOV.U32 R16, RZ, RZ, R4 ;  /* 0x000000ffff10a224 */ /* 0x000fe400078e0004 */
[----:B------:R-:W-:Y:S01]  /*05d0*/  @!P2 IMAD.MOV.U32 R17, RZ, RZ, R5 ;  /* 0x000000ffff11a224 */ /* 0x000fe200078e0005 */
[----:B--2---:R-:W-:Y:S02]  /*05e0*/  @!UP0 ULEA UR6, UR7, UR6, 0x18 ;  /* 0x0000000607068291 */ /* 0x004fe4000f8ec03f */
[----:B------:R0:W-:Y:S01]  /*05f0*/  STL [R1+0x7c], R16 ;  /* 0x00007c1001007387 */ /* 0x0001e20000100800 */
[----:B------:R-:W-:-:S03]  /*0600*/  VOTEU.ALL UP0, P0 ;  /* 0x00000000003f7886 */ /* 0x000fc60000000000 */
[----:B------:R0:W-:Y:S04]  /*0610*/  STL [R1+0x78], R17 ;  /* 0x0000781101007387 */ /* 0x0001e80000100800 */
[----:B------:R-:W1:Y:S02]  /*0620*/  FENCE.VIEW.ASYNC.S ;  /* 0x00000000000073c6 */ /* 0x000e640000000000 */
[----:B-1----:R0:W3:Y:S01]  /*0630*/  @!UP0 SYNCS.EXCH.64 URZ, [UR6+0x80], UR4 ;  /* 0x00008004063f85b2 */ /* 0x0020e20008000100 */
[----:B------:R0:W3:Y:S01]  /*0640*/  @!UP1 SYNCS.EXCH.64 URZ, [UR6+0x88], UR4 ;  /* 0x00008804063f95b2 */ /* 0x0000e20008000100 */
[----:B------:R-:W-:Y:S01]  /*0650*/  NOP ;  /* 0x0000000000007918 */ /* 0x000fe20000000000 */
[----:B---34-:R-:W-:Y:S06]  /*0660*/  BAR.SYNC.DEFER_BLOCKING 0x0 ;  /* 0x0000000000007b1d */ /* 0x018fec0000010000 */
[----:B0-----:R-:W-:Y:S05]  /*0670*/  @!P1 BRA `(.L_x_3) ;  /* 0x000000e000a89947 */ /* 0x001fea0003800000 */
[----:B------:R-:W-:-:S06]  /*0680*/  UISETP.GT.U32.AND UP0, UPT, UR10, 0x1, UPT ;  /* 0x000000010a00788c */ /* 0x000fcc000bf04070 */
[----:B------:R-:W-:-:S13]  /*0690*/  PLOP3.LUT P0, PT, PT, PT, UP0, 0x80, 0x0 ;  /* 0x000000000000781c */ /* 0x000fda0003f0f008 */
[----:B------:R-:W-:Y:S05]  /*06a0*/  @P0 EXIT ;  /* 0x000000000000094d */ /* 0x000fea0003800000 */
[----:B------:R-:W-:Y:S01]  /*06b0*/  IMAD.MOV.U32 R6, RZ, RZ, -0x1 ;  /* 0xffffffffff067424 */ /* 0x000fe200078e00ff */
[----:B------:R-:W-:Y:S01]  /*06c0*/  ULDC.64 UR4, c[0x0][0x650] ;  /* 0x0001940000047ab9 */ /* 0x000fe20000000a00 */
[----:B------:R-:W-:Y:S01]  /*06d0*/  IMAD.MOV.U32 R5, RZ, RZ, -0x1 ;  /* 0xffffffffff057424 */ /* 0x000fe200078e00ff */
[----:B------:R-:W-:Y:S01]  /*06e0*/  ISETP.GE.U32.AND P0, PT, R16, UR4, PT ;  /* 0x0000000410007c0c */ /* 0x000fe2000bf06070 */
[----:B------:R-:W-:Y:S01]  /*06f0*/  UMOV UR22, 0xffffffff ;  /* 0xffffffff00167882 */ /* 0x000fe20000000000 */
[----:B------:R0:W-:Y:S01]  /*0700*/  STL [R1+0x84], R6 ;  /* 0x0000840601007387 */ /* 0x0001e20000100800 */
[----:B------:R-:W-:Y:S02]  /*0710*/  PRMT R4, RZ, 0x7610, R4 ;  /* 0x00007610ff047816 */ /* 0x000fe40000000004 */
[----:B------:R-:W-:Y:S01]  /*0720*/  ISETP.GE.U32.AND.EX P0, PT, R17, UR5, PT, P0 ;  /* 0x0000000511007c0c */ /* 0x000fe2000bf06100 */
[----:B------:R0:W-:-:S12]  /*0730*/  STL [R1+0x80], R5 ;  /* 0x0000800501007387 */ /* 0x0001d80000100800 */
[----:B0-----:R-:W-:Y:S05]  /*0740*/  @P0 BRA `(.L_x_4) ;  /* 0x0000000400680947 */ /* 0x001fea0003800000 */
[----:B------:R-:W0:Y:S01]  /*0750*/  LDC.64 R12, c[0x0][0x628] ;  /* 0x00018a00ff0c7b82 */ /* 0x000e220000000a00 */
[----:B------:R-:W-:Y:S02]  /*0760*/  IMAD.MOV.U32 R4, RZ, RZ, R16 ;  /* 0x000000ffff047224 */ /* 0x000fe400078e0010 */
[----:B------:R-:W-:-:S05]  /*0770*/  IMAD.MOV.U32 R5, RZ, RZ, R17 ;  /* 0x000000ffff057224 */ /* 0x000fca00078e0011 */
[----:B------:R-:W1:Y:S08]  /*0780*/  LDC R10, c[0x0][0x630] ;  /* 0x00018c00ff0a7b82 */ /* 0x000e700000000800 */
[----:B------:R-:W2:Y:S01]  /*0790*/  LDC.64 R14, c[0x0][0x620] ;  /* 0x00018800ff0e7b82 */ /* 0x000ea20000000a00 */
[----:B0-----:R-:W-:-:S04]  /*07a0*/  ISETP.NE.U32.AND P0, PT, R12, RZ, PT ;  /* 0x000000ff0c00720c */ /* 0x001fc80003f05070 */
[----:B------:R-:W-:-:S13]  /*07b0*/  ISETP.NE.AND.EX P0, PT, R13, RZ, PT, P0 ;  /* 0x000000ff0d00720c */ /* 0x000fda0003f05300 */
[----:B-12---:R-:W-:Y:S05]  /*07c0*/  @!P0 BRA `(.L_x_5) ;  /* 0x0000000000288947 */ /* 0x006fea0003800000 */
[----:B------:R-:W0:Y:S02]  /*07d0*/  LDC R9, c[0x0][0x634] ;  /* 0x00018d00ff097b82 */ /* 0x000e240000000800 */
[----:B0-----:R-:W-:-:S05]  /*07e0*/  IADD3 R9, P0, R16, R9, RZ ;  /* 0x0000000910097210 */ /* 0x001fca0007f1e0ff */
[----:B------:R-:W-:-:S04]  /*07f0*/  IMAD.X R11, RZ, RZ, R17, P0 ;  /* 0x000000ffff0b7224 */ /* 0x000fc800000e0611 */
[----:B------:R-:W-:-:S04]  /*0800*/  IMAD.WIDE.U32 R4, R11, R12, RZ ;  /* 0x0000000c0b047225 */ /* 0x000fc800078e00ff */
[----:B------:R-:W-:-:S04]  /*0810*/  IMAD.WIDE.U32 R6, P0, R9, R13, R4 ;  /* 0x0000000d09067225 */ /* 0x000fc80007800004 */
[----:B------:R-:W-:-:S04]  /*0820*/  IMAD.WIDE.U32 R4, R9, R12, RZ ;  /* 0x0000000c09047225 */ /* 0x000fc800078e00ff */
[----:B------:R-:W-:Y:S01]  /*0830*/  IMAD.X R9, RZ, RZ, RZ, P0 ;  /* 0x000000ffff097224 */ /* 0x000fe200000e06ff */
[----:B------:R-:W-:Y:S01]  /*0840*/  IADD3 RZ, P0, R5, R6, RZ ;  /* 0x0000000605ff7210 */ /* 0x000fe20007f1e0ff */
[----:B------:R-:W-:-:S04]  /*0850*/  IMAD.MOV.U32 R8, RZ, RZ, R7 ;  /* 0x000000ffff087224 */ /* 0x000fc800078e0007 */
[----:B------:R-:W-:-:S08]  /*0860*/  IMAD.WIDE.U32.X R4, R11, R13, R8, P0 ;  /* 0x0000000d0b047225 */ /* 0x000fd000000e0408 */
.L_x_5:
[-CC-:B------:R-:W-:Y:S01]  /*0870*/  SHF.R.U64 R24, R4, R10.reuse, R5.reuse ;  /* 0x0000000a04187219 */ /* 0x180fe20000001205 */
[----:B------:R-:W0:Y:S01]  /*0880*/  LDC R8, c[0x0][0x618] ;  /* 0x00018600ff087b82 */ /* 0x000e220000000800 */
[----:B------:R-:W-:Y:S01]  /*0890*/  SHF.R.U32.HI R4, RZ, R10, R5 ;  /* 0x0000000aff047219 */ /* 0x000fe20000011605 */
[----:B------:R-:W-:Y:S01]  /*08a0*/  ULDC UR4, c[0x0][0x150] ;  /* 0x0000540000047ab9 */ /* 0x000fe20000000800 */
[----:B------:R-:W-:Y:S01]  /*08b0*/  IADD3 R9, P0, RZ, -R24, RZ ;  /* 0x80000018ff097210 */ /* 0x000fe20007f1e0ff */
[----:B------:R-:W-:Y:S01]  /*08c0*/  IMAD.MOV.U32 R5, RZ, RZ, R17 ;  /* 0x000000ffff057224 */ /* 0x000fe200078e0011 */
[----:B------:R-:W-:-:S03]  /*08d0*/  I2FP.F32.U32 R3, R2 ;  /* 0x0000000200037245 */ /* 0x000fc60000201000 */
[----:B------:R-:W1:Y:S01]  /*08e0*/  LDC.64 R18, c[0x0][0x640] ;  /* 0x00019000ff127b82 */ /* 0x000e620000000a00 */
[----:B------:R-:W-:Y:S02]  /*08f0*/  IMAD.X R11, RZ, RZ, ~R4, P0 ;  /* 0x000000ffff0b7224 */ /* 0x000fe400000e0e04 */
[----:B------:R-:W-:Y:S01]  /*0900*/  FMUL R3, R3, UR4 ;  /* 0x0000000403037c20 */ /* 0x000fe20008400000 */
[----:B------:R-:W-:Y:S01]  /*0910*/  IMAD.MOV.U32 R4, RZ, RZ, R16 ;  /* 0x000000ffff047224 */ /* 0x000fe200078e0010 */
[----:B------:R-:W-:Y:S01]  /*0920*/  ULDC UR4, c[0x0][0x154] ;  /* 0x0000550000047ab9 */ /* 0x000fe20000000800 */
[-C--:B------:R-:W-:Y:S02]  /*0930*/  IMAD R6, R11, R14.reuse, RZ ;  /* 0x0000000e0b067224 */ /* 0x080fe400078e02ff */
[C---:B------:R-:W-:Y:S01]  /*0940*/  IMAD.WIDE.U32 R4, R9.reuse, R14, R4 ;  /* 0x0000000e09047225 */ /* 0x040fe200078e0004 */
[----:B------:R-:W2:Y:S01]  /*0950*/  LDC R10, c[0x0][0x608] ;  /* 0x00018200ff0a7b82 */ /* 0x000ea20000000800 */
[----:B------:R-:W3:Y:S02]  /*0960*/  F2I.U32.TRUNC.NTZ R3, R3 ;  /* 0x0000000300037305 */ /* 0x000ee4000020f000 */
[----:B------:R-:W-:-:S04]  /*0970*/  IMAD R9, R9, R15, R6 ;  /* 0x0000000f09097224 */ /* 0x000fc800078e0206 */
[----:B------:R-:W-:Y:S01]  /*0980*/  IMAD.IADD R5, R5, 0x1, R9 ;  /* 0x0000000105057824 */ /* 0x000fe200078e0209 */
[----:B------:R-:W4:Y:S01]  /*0990*/  LDC R7, c[0x0][0x144] ;  /* 0x00005100ff077b82 */ /* 0x000f220000000800 */
[----:B------:R-:W-:-:S03]  /*09a0*/  IMAD.MOV.U32 R9, RZ, RZ, 0x1 ;  /* 0x00000001ff097424 */ /* 0x000fc600078e00ff */
[----:B0-----:R-:W-:Y:S02]  /*09b0*/  SHF.R.U64 R12, R4, R8, R5 ;  /* 0x00000008040c7219 */ /* 0x001fe40000001205 */
[----:B------:R-:W-:Y:S02]  /*09c0*/  I2FP.F32.U32 R4, R0 ;  /* 0x0000000000047245 */ /* 0x000fe40000201000 */
[----:B------:R-:W0:Y:S01]  /*09d0*/  LDC R14, c[0x0][0x658] ;  /* 0x00019600ff0e7b82 */ /* 0x000e220000000800 */
[----:B-1----:R-:W-:Y:S01]  /*09e0*/  ISETP.NE.U32.AND P0, PT, R18, RZ, PT ;  /* 0x000000ff1200720c */ /* 0x002fe20003f05070 */
[----:B---3--:R-:W-:Y:S02]  /*09f0*/  IMAD.MOV R6, RZ, RZ, -R3 ;  /* 0x000000ffff067224 */ /* 0x008fe400078e0a03 */
[----:B------:R-:W-:Y:S01]  /*0a00*/  FMUL R4, R4, UR4 ;  /* 0x0000000404047c20 */ /* 0x000fe20008400000 */
[----:B------:R-:W-:Y:S01]  /*0a10*/  SHF.R.U32.HI R3, RZ, R8, R5 ;  /* 0x00000008ff037219 */ /* 0x000fe20000011605 */
[----:B------:R-:W-:Y:S01]  /*0a20*/  IMAD.MOV.U32 R5, RZ, RZ, -0x1 ;  /* 0xffffffffff057424 */ /* 0x000fe200078e00ff */
[----:B------:R-:W-:Y:S01]  /*0a30*/  ISETP.NE.AND.EX P0, PT, R19, RZ, PT, P0 ;  /* 0x000000ff1300720c */ /* 0x000fe20003f05300 */
[----:B------:R1:W3:Y:S01]  /*0a40*/  F2I.U32.TRUNC.NTZ R11, R4 ;  /* 0x00000004000b7305 */ /* 0x0002e2000020f000 */
[----:B------:R-:W1:Y:S01]  /*0a50*/  LDC R13, c[0x0][0x148] ;  /* 0x00005200ff0d7b82 */ /* 0x000e620000000800 */
[----:B--2---:R-:W-:-:S02]  /*0a60*/  SHF.R.U64 R23, R12, R10, R3 ;  /* 0x0000000a0c177219 */ /* 0x004fc40000001203 */
[----:B------:R-:W-:-:S05]  /*0a70*/  SHF.R.U32.HI R3, RZ, R10, R3 ;  /* 0x0000000aff037219 */ /* 0x000fca0000011603 */
[----:B------:R-:W2:Y:S01]  /*0a80*/  LDC R17, c[0x0][0x600] ;  /* 0x00018000ff117b82 */ /* 0x000ea20000000800 */
[----:B----4-:R-:W-:-:S07]  /*0a90*/  IMAD R8, R7, R6, R2 ;  /* 0x0000000607087224 */ /* 0x010fce00078e0202 */
[----:B------:R-:W4:Y:S01]  /*0aa0*/  LDC R16, c[0x0][0x648] ;  /* 0x00019200ff107b82 */ /* 0x000f220000000800 */
[-C--:B0-----:R-:W-:Y:S02]  /*0ab0*/  SHF.L.U32 R2, R5, R14.reuse, RZ ;  /* 0x0000000e05027219 */ /* 0x081fe400000006ff */
[--C-:B------:R-:W-:Y:S02]  /*0ac0*/  SHF.R.U64 R22, R23, R14, R3.reuse ;  /* 0x0000000e17167219 */ /* 0x100fe40000001203 */
[----:B------:R-:W-:Y:S02]  /*0ad0*/  LOP3.LUT R10, RZ, R2, RZ, 0x33, !PT ;  /* 0x00000002ff0a7212 */ /* 0x000fe400078e33ff */
[-C--:B------:R-:W-:Y:S01]  /*0ae0*/  SHF.R.U32.HI R3, RZ, R14.reuse, R3 ;  /* 0x0000000eff037219 */ /* 0x080fe20000011603 */
[----:B------:R-:W0:Y:S01]  /*0af0*/  LDC R21, c[0x0][0x638] ;  /* 0x00018e00ff157b82 */ /* 0x000e220000000800 */
[----:B------:R-:W-:Y:S01]  /*0b00*/  SHF.L.U32 R9, R9, R14, RZ ;  /* 0x0000000e09097219 */ /* 0x000fe200000006ff */
[----:B------:R-:W-:-:S06]  /*0b10*/  IMAD.MOV.U32 R2, RZ, RZ, R22 ;  /* 0x000000ffff027224 */ /* 0x000fcc00078e0016 */
[----:B------:R-:W0:Y:S01]  /*0b20*/  LDC R20, c[0x0][0x610] ;  /* 0x00018400ff147b82 */ /* 0x000e220000000800 */
[----:B-1-3--:R-:W-:Y:S05]  /*0b30*/  @!P0 BRA `(.L_x_6) ;  /* 0x0000000000288947 */ /* 0x00afea0003800000 */
[----:B------:R-:W1:Y:S02]  /*0b40*/  LDC R7, c[0x0][0x64c] ;  /* 0x00019300ff077b82 */ /* 0x000e640000000800 */
[----:B-1----:R-:W-:-:S05]  /*0b50*/  IADD3 R7, P0, R22, R7, RZ ;  /* 0x0000000716077210 */ /* 0x002fca0007f1e0ff */
        /* <DEDUP_REMOVED lines=8> */
.L_x_6:
[----:B----4-:R-:W-:Y:S01]  /*0be0*/  SHF.R.U64 R2, R2, R16, R3 ;  /* 0x0000001002027219 */ /* 0x010fe20000001203 */
[----:B--2---:R-:W-:Y:S01]  /*0bf0*/  VIADD R3, R17, 0xffffffff ;  /* 0xffffffff11037836 */ /* 0x004fe20000000000 */
[----:B------:R-:W-:Y:S01]  /*0c00*/  LOP3.LUT R10, R23, R10, RZ, 0xc0, !PT ;  /* 0x0000000a170a7212 */ /* 0x000fe200078ec0ff */
[----:B------:R-:W-:Y:S01]  /*0c10*/  IMAD.MOV R11, RZ, RZ, -R11 ;  /* 0x000000ffff0b7224 */ /* 0x000fe200078e0a0b */
[----:B------:R-:W-:Y:S01]  /*0c20*/  R2UR UR22, R24 ;  /* 0x00000000181672ca */ /* 0x000fe200000e0000 */
[----:B------:R-:W-:Y:S01]  /*0c30*/  IMAD.MOV R4, RZ, RZ, -R2 ;  /* 0x000000ffff047224 */ /* 0x000fe200078e0a02 */
[----:B------:R-:W-:Y:S01]  /*0c40*/  LOP3.LUT R3, R12, R3, RZ, 0xc0, !PT ;  /* 0x000000030c037212 */ /* 0x000fe200078ec0ff */
[----:B------:R-:W-:Y:S02]  /*0c50*/  @P2 IMAD R8, R13, R11, R0 ;  /* 0x0000000b0d082224 */ /* 0x000fe400078e0200 */
[----:B------:R-:W-:Y:S02]  /*0c60*/  IMAD R9, R9, R2, R10 ;  /* 0x0000000209097224 */ /* 0x000fe400078e020a */
[----:B0-----:R-:W-:-:S02]  /*0c70*/  IMAD R0, R4, R21, R22 ;  /* 0x0000001504007224 */ /* 0x001fc400078e0216 */
[----:B------:R-:W-:Y:S02]  /*0c80*/  IMAD R8, R9, R20, R8 ;  /* 0x0000001409087224 */ /* 0x000fe400078e0208 */
[----:B------:R-:W-:Y:S02]  /*0c90*/  IMAD R3, R0, R17, R3 ;  /* 0x0000001100037224 */ /* 0x000fe400078e0203 */
[----:B------:R-:W-:-:S03]  /*0ca0*/  IMAD.MOV.U32 R4, RZ, RZ, 0x1 ;  /* 0x00000001ff047424 */ /* 0x000fc600078e00ff */
[----:B------:R-:W-:Y:S02]  /*0cb0*/  SEL R2, R3, R8, !P2 ;  /* 0x0000000803027207 */ /* 0x000fe40005000000 */
[----:B------:R-:W-:-:S03]  /*0cc0*/  SEL R0, R8, R3, !P2 ;  /* 0x0000000308007207 */ /* 0x000fc60005000000 */
[----:B------:R0:W-:Y:S04]  /*0cd0*/  STL [R1+0x80], R2 ;  /* 0x0000800201007387 */ /* 0x0001e80000100800 */
[----:B------:R0:W-:Y:S02]  /*0ce0*/  STL [R1+0x84], R0 ;  /* 0x0000840001007387 */ /* 0x0001e40000100800 */
.L_x_4:
[----:B------:R-:W-:-:S08]  /*0cf0*/  NOP ;  /* 0x0000000000007918 */ /* 0x000fd00000000000 */
[----:B------:R-:W1:Y:S02]  /*0d00*/  USETMAXREG.TRY_ALLOC.CTAPOOL UP0, 0xe8 ;  /* 0x000000e8000079c8 */ /* 0x000e640008000600 */
[----:B-1----:R-:W-:-:S13]  /*0d10*/  PLOP3.LUT P0, PT, PT, PT, UP0, 0x80, 0x0 ;  /* 0x000000000000781c */ /* 0x002fda0003f0f008 */
[----:B------:R-:W-:Y:S05]  /*0d20*/  @!P0 BRA `(.L_x_4) ;  /* 0xfffffffc00f08947 */ /* 0x000fea000383ffff */
[----:B------:R-:W-:Y:S01]  /*0d30*/  ULDC.64 UR4, c[0x0][0x598] ;  /* 0x0001660000047ab9 */ /* 0x000fe20000000a00 */
[----:B------:R-:W-:Y:S01]  /*0d40*/  ULDC.64 UR16, c[0x0][0x208] ;  /* 0x0000820000107ab9 */ /* 0x000fe20000000a00 */
[----:B------:R-:W-:-:S04]  /*0d50*/  ISETP.NE.U32.AND P0, PT, RZ, UR4, PT ;  /* 0x00000004ff007c0c */ /* 0x000fc8000bf05070 */
[----:B------:R-:W-:-:S13]  /*0d60*/  ISETP.NE.AND.EX P0, PT, RZ, UR5, PT, P0 ;  /* 0x00000005ff007c0c */ /* 0x000fda000bf05300 */
[----:B------:R-:W-:Y:S05]  /*0d70*/  @!P0 BRA `(.L_x_7) ;  /* 0x0000000000208947 */ /* 0x000fea0003800000 */
[----:B0-----:R-:W0:Y:S02]  /*0d80*/  LDC.64 R2, c[0x0][0x598] ;  /* 0x00016600ff027b82 */ /* 0x001e240000000a00 */
[----:B0-----:R-:W2:Y:S02]  /*0d90*/  LDG.E.64 R2, desc[UR16][R2.64] ;  /* 0x0000001002027981 */ /* 0x001ea4000c1e1b00 */
[----:B--2---:R-:W-:-:S04]  /*0da0*/  ISETP.NE.U32.AND P0, PT, R2, RZ, PT ;  /* 0x000000ff0200720c */ /* 0x004fc80003f05070 */
[----:B------:R-:W-:-:S13]  /*0db0*/  ISETP.NE.AND.EX P0, PT, R3, RZ, PT, P0 ;  /* 0x000000ff0300720c */ /* 0x000fda0003f05300 */
[----:B------:R-:W-:Y:S05]  /*0dc0*/  @!P0 BRA `(.L_x_7) ;  /* 0x00000000000c8947 */ /* 0x000fea0003800000 */
[----:B------:R-:W2:Y:S02]  /*0dd0*/  LD.E R2, desc[UR16][R2.64] ;  /* 0x0000001002027980 */ /* 0x000ea4000c101900 */
[----:B--2---:R-:W-:Y:S01]  /*0de0*/  R2UR UR20, R2 ;  /* 0x00000000021472ca */ /* 0x004fe200000e0000 */
[----:B------:R-:W-:-:S14]  /*0df0*/  BRA `(.L_x_8) ;  /* 0x0000000000247947 */ /* 0x000fdc0003800000 */
.L_x_7:
[----:B------:R-:W-:Y:S02]  /*0e00*/  ULDC.64 UR4, c[0x0][0x588] ;  /* 0x0001620000047ab9 */ /* 0x000fe40000000a00 */
[----:B------:R-:W-:-:S04]  /*0e10*/  ISETP.NE.U32.AND P0, PT, RZ, UR4, PT ;  /* 0x00000004ff007c0c */ /* 0x000fc8000bf05070 */
[----:B------:R-:W-:-:S13]  /*0e20*/  ISETP.NE.AND.EX P0, PT, RZ, UR5, PT, P0 ;  /* 0x00000005ff007c0c */ /* 0x000fda000bf05300 */
[----:B------:R-:W-:Y:S05]  /*0e30*/  @!P0 BRA `(.L_x_9) ;  /* 0x0000000000108947 */ /* 0x000fea0003800000 */
[----:B0-----:R-:W0:Y:S02]  /*0e40*/  LDC.64 R2, c[0x0][0x588] ;  /* 0x00016200ff027b82 */ /* 0x001e240000000a00 */
[----:B0-----:R-:W2:Y:S02]  /*0e50*/  LDG.E R2, desc[UR16][R2.64] ;  /* 0x0000001002027981 */ /* 0x001ea4000c1e1900 */
[----:B--2---:R-:W-:Y:S01]  /*0e60*/  R2UR UR20, R2 ;  /* 0x00000000021472ca */ /* 0x004fe200000e0000 */
[----:B------:R-:W-:-:S14]  /*0e70*/  BRA `(.L_x_8) ;  /* 0x0000000000047947 */ /* 0x000fdc0003800000 */
.L_x_9:
[----:B------:R-:W-:-:S05]  /*0e80*/  ULDC UR20, c[0x0][0x580] ;  /* 0x0001600000147ab9 */ /* 0x000fca0000000800 */
.L_x_8:
[----:B------:R-:W-:Y:S02]  /*0e90*/  ULDC.64 UR4, c[0x0][0x5a0] ;  /* 0x0001680000047ab9 */ /* 0x000fe40000000a00 */
        /* <DEDUP_REMOVED lines=11> */
.L_x_10:
        /* <DEDUP_REMOVED lines=8> */
.L_x_12:
[----:B------:R-:W-:-:S05]  /*0fd0*/  ULDC UR19, c[0x0][0x584] ;  /* 0x0001610000137ab9 */ /* 0x000fca0000000800 */
.L_x_11:
[----:B------:R-:W-:-:S13]  /*0fe0*/  LOP3.LUT P0, RZ, R4, 0xff, RZ, 0xc0, !PT ;  /* 0x000000ff04ff7812 */ /* 0x000fda000780c0ff */
[----:B------:R-:W-:Y:S05]  /*0ff0*/  @!P0 EXIT ;  /* 0x000000000000894d */ /* 0x000fea0003800000 */
[----:B------:R-:W-:Y:S01]  /*1000*/  ULDC UR4, c[0x0][0x28c] ;  /* 0x0000a30000047ab9 */ /* 0x000fe20000000800 */
[----:B------:R-:W-:Y:S02]  /*1010*/  ULOP3.LUT UR21, UR13, 0x1, URZ, 0xfc, !UPT ;  /* 0x000000010d157892 */ /* 0x000fe4000f8efc3f */
[----:B------:R-:W-:-:S04]  /*1020*/  UIADD3 UR4, UR4, 0x3f, URZ ;  /* 0x0000003f04047890 */ /* 0x000fc8000fffe03f */
[----:B------:R-:W-:-:S04]  /*1030*/  USHF.R.S32.HI UR5, URZ, 0x1f, UR4 ;  /* 0x0000001f3f057899 */ /* 0x000fc80008011404 */
[----:B------:R-:W-:-:S03]  /*1040*/  ULEA.HI UR5, UR5, UR4, URZ, 0x6 ;  /* 0x0000000405057291 */ /* 0x000fc6000f8f303f */
[----:B------:R-:W-:Y:S01]  /*1050*/  UMOV UR4, URZ ;  /* 0x0000003f00047c82 */ /* 0x000fe20008000000 */
[----:B------:R-:W-:-:S03]  /*1060*/  USHF.R.S32.HI UR12, URZ, 0x6, UR5 ;  /* 0x000000063f0c7899 */ /* 0x000fc60008011405 */
[----:B------:R-:W-:-:S09]  /*1070*/  UMOV UR5, URZ ;  /* 0x0000003f00057c82 */ /* 0x000fd20008000000 */
.L_x_293:
[----:B0-----:R-:W0:Y:S01]  /*1080*/  S2R R0, SR_TID.X ;  /* 0x0000000000007919 */ /* 0x001e220000002100 */
[----:B-1----:R-:W1:Y:S01]  /*1090*/  S2UR UR11, SR_CgaCtaId ;  /* 0x00000000000b79c3 */ /* 0x002e620000008800 */
[----:B------:R-:W-:Y:S01]  /*10a0*/  UMOV UR14, 0x400 ;  /* 0x00000400000e7882 */ /* 0x000fe20000000000 */
[----:B------:R-:W-:Y:S01]  /*10b0*/  UMOV UR6, URZ ;  /* 0x0000003f00067c82 */ /* 0x000fe20008000000 */
[----:B------:R-:W-:Y:S01]  /*10c0*/  STL [R1+0x74], RZ ;  /* 0x000074ff01007387 */ /* 0x000fe20000100800 */
[----:B------:R-:W-:Y:S01]  /*10d0*/  UMOV UR7, URZ ;  /* 0x0000003f00077c82 */ /* 0x000fe20008000000 */
[----:B------:R-:W-:Y:S01]  /*10e0*/  UMOV UR8, URZ ;  /* 0x0000003f00087c82 */ /* 0x000fe20008000000 */
[----:B------:R-:W-:Y:S01]  /*10f0*/  UMOV UR18, UR5 ;  /* 0x0000000500127c82 */ /* 0x000fe20008000000 */
[----:B------:R-:W-:Y:S01]  /*1100*/  STL [R1+0x70], RZ ;  /* 0x000070ff01007387 */ /* 0x000fe20000100800 */
[----:B--2---:R-:W2:Y:S01]  /*1110*/  LDC R2, c[0x0][0x28c] ;  /* 0x0000a300ff027b82 */ /* 0x004ea20000000800 */
[----:B------:R-:W-:-:S02]  /*1120*/  CS2R R4, SRZ ;  /* 0x0000000000047805 */ /* 0x000fc4000001ff00 */
[----:B------:R-:W-:Y:S01]  /*1130*/  CS2R R6, SRZ ;  /* 0x0000000000067805 */ /* 0x000fe2000001ff00 */
[----:B------:R-:W-:Y:S01]  /*1140*/  STL [R1+0x6c], RZ ;  /* 0x00006cff01007387 */ /* 0x000fe20000100800 */
[----:B------:R-:W-:Y:S02]  /*1150*/  CS2R R8, SRZ ;  /* 0x0000000000087805 */ /* 0x000fe4000001ff00 */
[----:B------:R-:W-:Y:S02]  /*1160*/  CS2R R10, SRZ ;  /* 0x00000000000a7805 */ /* 0x000fe4000001ff00 */
[----:B------:R-:W-:Y:S01]  /*1170*/  CS2R R12, SRZ ;  /* 0x00000000000c7805 */ /* 0x000fe2000001ff00 */
[----:B------:R-:W-:Y:S01]  /*1180*/  STL [R1+0x68], RZ ;  /* 0x000068ff01007387 */ /* 0x000fe20000100800 */
[----:B------:R-:W-:Y:S02]  /*1190*/  CS2R R14, SRZ ;  /* 0x00000000000e7805 */ /* 0x000fe4000001ff00 */
[----:B------:R-:W-:-:S02]  /*11a0*/  CS2R R16, SRZ ;  /* 0x0000000000107805 */ /* 0x000fc4000001ff00 */
[----:B------:R-:W-:Y:S01]  /*11b0*/  CS2R R18, SRZ ;  /* 0x0000000000127805 */ /* 0x000fe2000001ff00 */
[----:B------:R-:W-:Y:S01]  /*11c0*/  STL [R1+0x64], RZ ;  /* 0x000064ff01007387 */ /* 0x000fe20000100800 */
[----:B------:R-:W-:Y:S02]  /*11d0*/  CS2R R20, SRZ ;  /* 0x0000000000147805 */ /* 0x000fe4000001ff00 */
[----:B------:R-:W-:Y:S02]  /*11e0*/  CS2R R22, SRZ ;  /* 0x0000000000167805 */ /* 0x000fe4000001ff00 */
[----:B------:R-:W-:Y:S01]  /*11f0*/  CS2R R152, SRZ ;  /* 0x0000000000987805 */ /* 0x000fe2000001ff00 */
[----:B------:R-:W-:Y:S01]  /*1200*/  STL [R1+0x60], RZ ;  /* 0x000060ff01007387 */ /* 0x000fe20000100800 */
[----:B-1----:R-:W-:Y:S01]  /*1210*/  ULEA UR14, UR11, UR14, 0x18 ;  /* 0x0000000e0b0e7291 */ /* 0x002fe2000f8ec03f */
[----:B------:R-:W-:Y:S02]  /*1220*/  CS2R R154, SRZ ;  /* 0x00000000009a7805 */ /* 0x000fe4000001ff00 */
[----:B------:R-:W-:Y:S01]  /*1230*/  CS2R R156, SRZ ;  /* 0x00000000009c7805 */ /* 0x000fe2000001ff00 */
[----:B------:R-:W-:Y:S01]  /*1240*/  STL [R1+0x5c], RZ ;  /* 0x00005cff01007387 */ /* 0x000fe20000100800 */
[----:B------:R-:W-:-:S02]  /*1250*/  CS2R R158, SRZ ;  /* 0x00000000009e7805 */ /* 0x000fc4000001ff00 */
[----:B------:R-:W-:Y:S02]  /*1260*/  CS2R R160, SRZ ;  /* 0x0000000000a07805 */ /* 0x000fe4000001ff00 */
[----:B------:R-:W-:Y:S02]  /*1270*/  CS2R R162, SRZ ;  /* 0x0000000000a27805 */ /* 0x000fe4000001ff00 */
[----:B0-----:R-:W-:Y:S01]  /*1280*/  LOP3.LUT R0, R0, 0x80, RZ, 0xc0, !PT ;  /* 0x0000008000007812 */ /* 0x001fe200078ec0ff */
[----:B------:R-:W-:Y:S01]  /*1290*/  STL [R1+0x58], RZ ;  /* 0x000058ff01007387 */ /* 0x000fe20000100800 */
[----:B--2---:R-:W-:Y:S02]  /*12a0*/  ISETP.GE.AND P0, PT, R2, 0x1, PT ;  /* 0x000000010200780c */ /* 0x004fe40003f06270 */
[----:B------:R-:W-:Y:S02]  /*12b0*/  CS2R R2, SRZ ;  /* 0x0000000000027805 */ /* 0x000fe4000001ff00 */
[----:B------:R-:W-:Y:S01]  /*12c0*/  SHF.R.U32.HI R0, RZ, 0x7, R0 ;  /* 0x00000007ff007819 */ /* 0x000fe20000011600 */
[----:B------:R-:W-:Y:S01]  /*12d0*/  STL [R1+0x54], RZ ;  /* 0x000054ff01007387 */ /* 0x000fe20000100800 */
[----:B------:R-:W-:-:S02]  /*12e0*/  CS2R R164, SRZ ;  /* 0x0000000000a47805 */ /* 0x000fc4000001ff00 */
[----:B------:R-:W-:Y:S02]  /*12f0*/  CS2R R166, SRZ ;  /* 0x0000000000a67805 */ /* 0x000fe4000001ff00 */
[----:B------:R-:W-:Y:S01]  /*1300*/  CS2R R168, SRZ ;  /* 0x0000000000a87805 */ /* 0x000fe2000001ff00 */
[----:B------:R-:W-:Y:S01]  /*1310*/  STL [R1+0x50], RZ ;  /* 0x000050ff01007387 */ /* 0x000fe20000100800 */
[----:B------:R-:W-:Y:S02]  /*1320*/  CS2R R170, SRZ ;  /* 0x0000000000aa7805 */ /* 0x000fe4000001ff00 */
[----:B------:R-:W-:Y:S02]  /*1330*/  CS2R R172, SRZ ;  /* 0x0000000000ac7805 */ /* 0x000fe4000001ff00 */
[----:B------:R-:W-:Y:S01]  /*1340*/  CS2R R174, SRZ ;  /* 0x0000000000ae7805 */ /* 0x000fe2000001ff00 */
[----:B------:R-:W0:Y:S01]  /*1350*/  SHFL.IDX PT, R0, R0, RZ, 0x1f ;  /* 0x00001fff00007589 */ /* 0x000e2200000e0000 */
[----:B------:R-:W-:-:S02]  /*1360*/  CS2R R176, SRZ ;  /* 0x0000000000b07805 */ /* 0x000fc4000001ff00 */
[----:B------:R-:W-:Y:S02]  /*1370*/  CS2R R178, SRZ ;  /* 0x0000000000b27805 */ /* 0x000fe4000001ff00 */
[----:B------:R-:W-:Y:S01]  /*1380*/  CS2R R180, SRZ ;  /* 0x0000000000b47805 */ /* 0x000fe2000001ff00 */
[----:B------:R1:W-:Y:S01]  /*1390*/  STL [R1+0x4c], RZ ;  /* 0x00004cff01007387 */ /* 0x0003e20000100800 */
[----:B------:R-:W-:Y:S02]  /*13a0*/  CS2R R182, SRZ ;  /* 0x0000000000b67805 */ /* 0x000fe4000001ff00 */
[----:B------:R-:W-:Y:S02]  /*13b0*/  CS2R R184, SRZ ;  /* 0x0000000000b87805 */ /* 0x000fe4000001ff00 */
[----:B------:R-:W-:Y:S01]  /*13c0*/  CS2R R186, SRZ ;  /* 0x0000000000ba7805 */ /* 0x000fe2000001ff00 */
[----:B------:R1:W-:Y:S01]  /*13d0*/  STL [R1+0x48], RZ ;  /* 0x000048ff01007387 */ /* 0x0003e20000100800 */
        /* <DEDUP_REMOVED lines=14> */
[----:B------:R-:W-:Y:S02]  /*14c0*/  CS2R R210, SRZ ;  /* 0x0000000000d27805 */ /* 0x000fe4000001ff00 */
[----:B0-----:R-:W-:Y:S01]  /*14d0*/  R2UR UR9, R0 ;  /* 0x00000000000972ca */ /* 0x001fe200000e0000 */
[----:B------:R1:W-:Y:S01]  /*14e0*/  STL [R1+0x38], RZ ;  /* 0x000038ff01007387 */ /* 0x0003e20000100800 */
[----:B------:R-:W-:Y:S01]  /*14f0*/  IMAD.MOV.U32 R0, RZ, RZ, RZ ;  /* 0x000000ffff007224 */ /* 0x000fe200078e00ff */
[----:B------:R-:W-:-:S02]  /*1500*/  CS2R R212, SRZ ;  /* 0x0000000000d47805 */ /* 0x000fc4000001ff00 */
[----:B------:R-:W-:Y:S01]  /*1510*/  CS2R R214, SRZ ;  /* 0x0000000000d67805 */ /* 0x000fe2000001ff00 */
[----:B------:R1:W-:Y:S01]  /*1520*/  STL [R1+0x34], RZ ;  /* 0x000034ff01007387 */ /* 0x0003e20000100800 */
[----:B------:R-:W-:Y:S02]  /*1530*/  CS2R R216, SRZ ;  /* 0x0000000000d87805 */ /* 0x000fe4000001ff00 */
[----:B------:R-:W-:Y:S02]  /*1540*/  CS2R R218, SRZ ;  /* 0x0000000000da7805 */ /* 0x000fe4000001ff00 */
[----:B------:R-:W-:Y:S01]  /*1550*/  CS2R R220, SRZ ;  /* 0x0000000000dc7805 */ /* 0x000fe2000001ff00 */
[----:B------:R1:W-:Y:S01]  /*1560*/  STL [R1+0x30], RZ ;  /* 0x000030ff01007387 */ /* 0x0003e20000100800 */
[----:B------:R-:W-:Y:S02]  /*1570*/  CS2R R222, SRZ ;  /* 0x0000000000de7805 */ /* 0x000fe4000001ff00 */
[----:B------:R-:W-:Y:S01]  /*1580*/  CS2R R224, SRZ ;  /* 0x0000000000e07805 */ /* 0x000fe2000001ff00 */
[----:B------:R-:W-:Y:S01]  /*1590*/  IMAD.MOV.U32 R226, RZ, RZ, RZ ;  /* 0x000000ffffe27224 */ /* 0x000fe200078e00ff */
[----:B------:R1:W-:Y:S01]  /*15a0*/  STL [R1+0x2c], RZ ;  /* 0x00002cff01007387 */ /* 0x0003e20000100800 */
[----:B------:R-:W-:Y:S01]  /*15b0*/  ULEA.HI UR10, UR9, UR9, URZ, 0x1 ;  /* 0x00000009090a7291 */ /* 0x000fe2000f8f083f */
[----:B------:R-:W-:Y:S01]  /*15c0*/  IMAD.U32 R227, RZ, RZ, UR4 ;  /* 0x00000004ffe37e24 */ /* 0x000fe2000f8e00ff */
[----:B------:R-:W-:Y:S01]  /*15d0*/  CS2R R24, SRZ ;  /* 0x0000000000187805 */ /* 0x000fe2000001ff00 */
[----:B------:R1:W-:Y:S01]  /*15e0*/  STL [R1+0x28], RZ ;  /* 0x000028ff01007387 */ /* 0x0003e20000100800 */
[----:B------:R-:W-:Y:S01]  /*15f0*/  ULOP3.LUT UR10, UR10, 0xffffe, URZ, 0xc0, !UPT ;  /* 0x000ffffe0a0a7892 */ /* 0x000fe2000f8ec03f */
[----:B------:R-:W-:-:S02]  /*1600*/  CS2R R26, SRZ ;  /* 0x00000000001a7805 */ /* 0x000fc4000001ff00 */
[----:B------:R-:W-:Y:S01]  /*1610*/  CS2R R28, SRZ ;  /* 0x00000000001c7805 */ /* 0x000fe2000001ff00 */
[----:B------:R1:W-:Y:S01]  /*1620*/  STL [R1+0x24], RZ ;  /* 0x000024ff01007387 */ /* 0x0003e20000100800 */
[----:B------:R-:W-:Y:S01]  /*1630*/  UIADD3 UR10, UR9, -UR10, URZ ;  /* 0x8000000a090a7290 */ /* 0x000fe2000fffe03f */
[----:B---34-:R-:W-:Y:S02]  /*1640*/  CS2R R30, SRZ ;  /* 0x00000000001e7805 */ /* 0x018fe4000001ff00 */
[----:B------:R-:W-:Y:S01]  /*1650*/  CS2R R32, SRZ ;  /* 0x0000000000207805 */ /* 0x000fe2000001ff00 */
[----:B------:R1:W-:Y:S01]  /*1660*/  STL [R1+0x20], RZ ;  /* 0x000020ff01007387 */ /* 0x0003e20000100800 */
[----:B------:R-:W-:Y:S01]  /*1670*/  ULEA UR10, UR10, UR14, 0xc ;  /* 0x0000000e0a0a7291 */ /* 0x000fe2000f8e603f */
[----:B------:R-:W-:Y:S02]  /*1680*/  CS2R R34, SRZ ;  /* 0x0000000000227805 */ /* 0x000fe4000001ff00 */
[----:B------:R-:W-:Y:S01]  /*1690*/  CS2R R36, SRZ ;  /* 0x0000000000247805 */ /* 0x000fe2000001ff00 */
[----:B------:R1:W-:Y:S01]  /*16a0*/  STL [R1+0x1c], RZ ;  /* 0x00001cff01007387 */ /* 0x0003e20000100800 */
[----:B------:R-:W-:Y:S01]  /*16b0*/  UIADD3 UR10, UR10, 0x180, URZ ;  /* 0x000001800a0a7890 */ /* 0x000fe2000fffe03f */
[----:B------:R-:W-:-:S02]  /*16c0*/  CS2R R38, SRZ ;  /* 0x0000000000267805 */ /* 0x000fc4000001ff00 */
[----:B------:R-:W-:Y:S01]  /*16d0*/  CS2R R40, SRZ ;  /* 0x0000000000287805 */ /* 0x000fe2000001ff00 */
[----:B------:R1:W-:Y:S01]  /*16e0*/  STL [R1+0x18], RZ ;  /* 0x000018ff01007387 */ /* 0x0003e20000100800 */
[----:B------:R-:W-:Y:S01]  /*16f0*/  USHF.R.U32.HI UR10, URZ, 0x4, UR10 ;  /* 0x000000043f0a7899 */ /* 0x000fe2000801160a */
[----:B------:R-:W-:Y:S02]  /*1700*/  CS2R R42, SRZ ;  /* 0x00000000002a7805 */ /* 0x000fe4000001ff00 */
[----:B------:R-:W-:Y:S01]  /*1710*/  CS2R R44, SRZ ;  /* 0x00000000002c7805 */ /* 0x000fe2000001ff00 */
[----:B------:R1:W-:Y:S01]  /*1720*/  STL [R1+0x14], RZ ;  /* 0x000014ff01007387 */ /* 0x0003e20000100800 */
[----:B------:R-:W-:Y:S01]  /*1730*/  ULOP3.LUT UR15, UR10, 0x3fff, URZ, 0xc0, !UPT ;  /* 0x00003fff0a0f7892 */ /* 0x000fe2000f8ec03f */
        /* <DEDUP_REMOVED lines=18> */
[----:B------:R1:W-:Y:S01]  /*1860*/  STL [R1], RZ ;  /* 0x000000ff01007387 */ /* 0x0003e20000100800 */
[----:B------:R-:W-:-:S02]  /*1870*/  CS2R R74, SRZ ;  /* 0x00000000004a7805 */ /* 0x000fc4000001ff00 */
[----:B------:R-:W-:Y:S02]  /*1880*/  CS2R R76, SRZ ;  /* 0x00000000004c7805 */ /* 0x000fe4000001ff00 */
[----:B------:R-:W-:Y:S02]  /*1890*/  CS2R R78, SRZ ;  /* 0x00000000004e7805 */ /* 0x000fe4000001ff00 */
[----:B------:R-:W-:Y:S02]  /*18a0*/  CS2R R80, SRZ ;  /* 0x0000000000507805 */ /* 0x000fe4000001ff00 */
[----:B------:R-:W-:Y:S02]  /*18b0*/  CS2R R82, SRZ ;  /* 0x0000000000527805 */ /* 0x000fe4000001ff00 */
[----:B------:R-:W-:Y:S02]  /*18c0*/  CS2R R84, SRZ ;  /* 0x0000000000547805 */ /* 0x000fe4000001ff00 */
        /* <DEDUP_REMOVED lines=32> */
[----:B------:R-:W-:Y:S01]  /*1ad0*/  CS2R R150, SRZ ;  /* 0x0000000000967805 */ /* 0x000fe2000001ff00 */
[----:B-1----:R-:W-:Y:S06]  /*1ae0*/  @!P0 BRA `(.L_x_13) ;  /* 0x0000001000688947 */ /* 0x002fec0003800000 */
[----:B------:R-:W-:-:S06]  /*1af0*/  UISETP.NE.AND UP0, UPT, UR21, 0x3, UPT ;  /* 0x000000031500788c */ /* 0x000fcc000bf05270 */
[----:B------:R-:W-:-:S13]  /*1b00*/  PLOP3.LUT P1, PT, PT, PT, UP0, 0x80, 0x0 ;  /* 0x000000000000781c */ /* 0x000fda0003f2f008 */
[----:B------:R-:W-:Y:S05]  /*1b10*/  @!P1 BRA `(.L_x_14) ;  /* 0x0000000000049947 */ /* 0x000fea0003800000 */
[----:B------:R-:W-:Y:S01]  /*1b20*/  BPT.TRAP 0x1 ;  /* 0x000000040000795c */ /* 0x000fe20000300000 */
.L_x_14:
[----:B------:R-:W-:Y:S01]  /*1b30*/  ULEA UR6, UR5, UR14, 0x3 ;  /* 0x0000000e05067291 */ /* 0x000fe2000f8e183f */
[----:B------:R-:W-:-:S05]  /*1b40*/  IMAD.U32 R0, RZ, RZ, UR4 ;  /* 0x00000004ff007e24 */ /* 0x000fca000f8e00ff */
[----:B------:R-:W-:-:S04]  /*1b50*/  SHF.L.U32 R0, R0, 0x1f, RZ ;  /* 0x0000001f00007819 */ /* 0x000fc800000006ff */
[----:B------:R0:W1:Y:S01]  /*1b60*/  SYNCS.PHASECHK.TRANS64.TRYWAIT P0, [UR6], R0 ;  /* 0x00000000ff0075a7 */ /* 0x0000620008000146 */
[----:B------:R-:W-:Y:S05]  /*1b70*/  @!P1 BRA `(.L_x_15) ;  /* 0x0000000000049947 */ /* 0x000fea0003800000 */
[----:B------:R-:W-:Y:S01]  /*1b80*/  BPT.TRAP 0x1 ;  /* 0x000000040000795c */ /* 0x000fe20000300000 */
.L_x_15:
[----:B-1----:R-:W-:Y:S05]  /*1b90*/  @P0 BRA `(.L_x_16) ;  /* 0x0000000000080947 */ /* 0x002fea0003800000 */
[----:B------:R-:W1:Y:S02]  /*1ba0*/  SYNCS.PHASECHK.TRANS64.TRYWAIT P0, [UR6], R0 ;  /* 0x00000000ff0075a7 */ /* 0x000e640008000146 */
[----:B-1----:R-:W-:Y:S05]  /*1bb0*/  @!P0 BRA `(.L_x_17) ;  /* 0x000000e400848947 */ /* 0x002fea0003800000 */
.L_x_16:
[----:B------:R-:W-:Y:S01]  /*1bc0*/  UIADD3 UR6, UR14, 0xe180, URZ ;  /* 0x0000e1800e067890 */ /* 0x000fe2000fffe03f */
[----:B------:R-:W-:Y:S01]  /*1bd0*/  WARPGROUP.ARRIVE ;  /* 0x00000000000079c5 */ /* 0x000fe20000000000 */
[----:B------:R-:W-:Y:S01]  /*1be0*/  ULOP3.LUT UR8, UR15, 0x10000, URZ, 0xfc, !UPT ;  /* 0x000100000f087892 */ /* 0x000fe2000f8efc3f */
[----:B------:R2:W-:Y:S01]  /*1bf0*/  STL [R1+0x74], RZ ;  /* 0x000074ff01007387 */ /* 0x0005e20000100800 */
[----:B------:R-:W-:Y:S01]  /*1c00*/  USHF.R.U32.HI UR6, URZ, 0x4, UR6 ;  /* 0x000000043f067899 */ /* 0x000fe20008011606 */
[----:B01----:R-:W-:Y:S01]  /*1c10*/  IMAD.MOV.U32 R0, RZ, RZ, RZ ;  /* 0x000000ffff007224 */ /* 0x003fe200078e00ff */
[----:B------:R-:W-:Y:S01]  /*1c20*/  ULEA UR8, UR5, UR8, 0x9 ;  /* 0x0000000805087291 */ /* 0x000fe2000f8e483f */
[----:B------:R2:W-:Y:S01]  /*1c30*/  STL [R1+0x70], RZ ;  /* 0x000070ff01007387 */ /* 0x0005e20000100800 */
[----:B------:R-:W-:Y:S01]  /*1c40*/  ULOP3.LUT UR6, UR6, 0x3fff, URZ, 0xc0, !UPT ;  /* 0x00003fff06067892 */ /* 0x000fe2000f8ec03f */
[----:B------:R-:W-:Y:S01]  /*1c50*/  CS2R R2, SRZ ;  /* 0x0000000000027805 */ /* 0x000fe2000001ff00 */
[----:B------:R-:W-:Y:S01]  /*1c60*/  UMOV UR9, 0x80000020 ;  /* 0x8000002000097882 */ /* 0x000fe20000000000 */
[----:B------:R-:W-:Y:S01]  /*1c70*/  UMOV UR11, 0x80000020 ;  /* 0x80000020000b7882 */ /* 0x000fe20000000000 */
[----:B------:R-:W-:Y:S01]  /*1c80*/  ULOP3.LUT UR6, UR6, 0x10000, URZ, 0xfc, !UPT ;  /* 0x0001000006067892 */ /* 0x000fe2000f8efc3f */
[----:B------:R2:W-:Y:S01]  /*1c90*/  STL [R1+0x6c], RZ ;  /* 0x00006cff01007387 */ /* 0x0005e20000100800 */
[----:B------:R-:W-:Y:S01]  /*1ca0*/  ULDC UR7, c[0x0][0x50c] ;  /* 0x0001430000077ab9 */ /* 0x000fe20000000800 */
[----:B------:R-:W-:Y:S01]  /*1cb0*/  CS2R R4, SRZ ;  /* 0x0000000000047805 */ /* 0x000fe2000001ff00 */
[----:B------:R-:W-:Y:S01]  /*1cc0*/  ULEA UR10, UR5, UR6, 0xa ;  /* 0x00000006050a7291 */ /* 0x000fe2000f8e503f */
[----:B------:R2:W-:Y:S01]  /*1cd0*/  STL [R1+0x68], RZ ;  /* 0x000068ff01007387 */ /* 0x0005e20000100800 */
[----:B------:R-:W-:Y:S01]  /*1ce0*/  UISETP.NE.AND UP0, UPT, UR7, 0x2, UPT ;  /* 0x000000020700788c */ /* 0x000fe2000bf05270 */
[----:B------:R-:W-:Y:S01]  /*1cf0*/  CS2R R6, SRZ ;  /* 0x0000000000067805 */ /* 0x000fe2000001ff00 */
[----:B------:R-:W-:Y:S01]  /*1d00*/  UMOV UR6, 0x2 ;  /* 0x0000000200067882 */ /* 0x000fe20000000000 */
[----:B------:R2:W-:Y:S01]  /*1d10*/  STL [R1+0x64], RZ ;  /* 0x000064ff01007387 */ /* 0x0005e20000100800 */
[----:B------:R-:W-:Y:S01]  /*1d20*/  USEL UR7, URZ, 0x1, UP0 ;  /* 0x000000013f077887 */ /* 0x000fe20008000000 */
[----:B------:R-:W-:-:S02]  /*1d30*/  CS2R R8, SRZ ;  /* 0x0000000000087805 */ /* 0x000fc4000001ff00 */
[----:B------:R-:W-:Y:S01]  /*1d40*/  CS2R R10, SRZ ;  /* 0x00000000000a7805 */ /* 0x000fe2000001ff00 */
[----:B------:R-:W-:Y:S01]  /*1d50*/  QGMMA.64x256x32.F32.E5M2.E5M2 R24, gdesc[UR8], RZ, !UPT ;  /* 0x03e00000081879f3 */ /* 0x000fe2000c7038ff */
[----:B------:R2:W-:Y:S01]  /*1d60*/  STL [R1+0x60], RZ ;  /* 0x000060ff01007387 */ /* 0x0005e20000100800 */
[----:B------:R-:W-:Y:S01]  /*1d70*/  UIADD3 UR8, UR8, 0x2, URZ ;  /* 0x0000000208087890 */ /* 0x000fe2000fffe03f */
[----:B------:R-:W-:Y:S01]  /*1d80*/  ISETP.NE.AND P0, PT, RZ, UR7, PT ;  /* 0x00000007ff007c0c */ /* 0x000fe2000bf05270 */
[----:B------:R-:W-:Y:S01]  /*1d90*/  UIADD3 UR10, UR10, 0x2, URZ ;  /* 0x000000020a0a7890 */ /* 0x000fe2000fffe03f */
[----:B------:R2:W-:Y:S01]  /*1da0*/  STL [R1+0x5c], RZ ;  /* 0x00005cff01007387 */ /* 0x0005e20000100800 */
[----:B------:R-:W-:Y:S01]  /*1db0*/  UMOV UR9, 0x80000020 ;  /* 0x8000002000097882 */ /* 0x000fe20000000000 */
[----:B------:R-:W-:Y:S01]  /*1dc0*/  UMOV UR11, 0x80000020 ;  /* 0x80000020000b7882 */ /* 0x000fe20000000000 */
        /* <DEDUP_REMOVED lines=58> */
[----:B------:R-:W-:-:S03]  /*2170*/  IMAD.MOV.U32 R226, RZ, RZ, RZ ;  /* 0x000000ffffe27224 */ /* 0x000fc600078e00ff */
[----:B------:R2:W-:Y:S04]  /*2180*/  STL [R1+0x1c], RZ ;  /* 0x00001cff01007387 */ /* 0x0005e80000100800 */
[----:B------:R2:W-:Y:S04]  /*2190*/  STL [R1+0x18], RZ ;  /* 0x000018ff01007387 */ /* 0x0005e80000100800 */
[----:B------:R2:W-:Y:S04]  /*21a0*/  STL [R1+0x14], RZ ;  /* 0x000014ff01007387 */ /* 0x0005e80000100800 */
[----:B------:R2:W-:Y:S04]  /*21b0*/  STL [R1+0x10], RZ ;  /* 0x000010ff01007387 */ /* 0x0005e80000100800 */
[----:B------:R2:W-:Y:S04]  /*21c0*/  STL [R1+0xc], RZ ;  /* 0x00000cff01007387 */ /* 0x0005e80000100800 */
[----:B------:R2:W-:Y:S04]  /*21d0*/  STL [R1+0x8], RZ ;  /* 0x000008ff01007387 */ /* 0x0005e80000100800 */
[----:B------:R2:W-:Y:S04]  /*21e0*/  STL [R1+0x4], RZ ;  /* 0x000004ff01007387 */ /* 0x0005e80000100800 */
[----:B------:R2:W-:Y:S01]  /*21f0*/  STL [R1], RZ ;  /* 0x000000ff01007387 */ /* 0x0005e20000100800 */
[----:B------:R-:W-:Y:S01]  /*2200*/  QGMMA.64x256x32.F32.E5M2.E5M2 R24, gdesc[UR8], R24, gsb0 ;  /* 0x03e00000081879f3 */ /* 0x000fe20008003818 */
[----:B------:R-:W-:Y:S05]  /*2210*/  @!P0 BRA `(.L_x_18) ;  /* 0x0000000800808947 */ /* 0x000fea0003800000 */
[----:B------:R-:W-:Y:S02]  /*2220*/  WARPGROUP.DEPBAR.LE gsb0, 0x0 ;  /* 0x00008000000079c5 */ /* 0x000fe40000010000 */
[----:B------:R-:W-:-:S01]  /*2230*/  FADD R227, RZ, R122 ;  /* 0x0000007affe37221 */ /* 0x000fc20000000000 */
[----:B------:R-:W-:Y:S01]  /*2240*/  FADD R226, RZ, R24 ;  /* 0x00000018ffe27221 */ /* 0x000fe20000000000 */
[----:B------:R-:W-:-:S01]  /*2250*/  FADD R225, RZ, R25 ;  /* 0x00000019ffe17221 */ /* 0x000fc20000000000 */
[----:B------:R-:W-:Y:S01]  /*2260*/  FADD R224, RZ, R26 ;  /* 0x0000001affe07221 */ /* 0x000fe20000000000 */
[----:B------:R-:W-:-:S01]  /*2270*/  FADD R223, RZ, R27 ;  /* 0x0000001bffdf7221 */ /* 0x000fc20000000000 */
[----:B------:R0:W-:Y:S01]  /*2280*/  STL [R1], R227 ;  /* 0x000000e301007387 */ /* 0x0001e20000100800 */
[----:B------:R-:W-:-:S01]  /*2290*/  FADD R222, RZ, R28 ;  /* 0x0000001cffde7221 */ /* 0x000fc20000000000 */
[----:B------:R-:W-:Y:S01]  /*22a0*/  FADD R221, RZ, R29 ;  /* 0x0000001dffdd7221 */ /* 0x000fe20000000000 */
[----:B------:R-:W-:-:S01]  /*22b0*/  FADD R220, RZ, R30 ;  /* 0x0000001effdc7221 */ /* 0x000fc20000000000 */
[----:B------:R-:W-:Y:S01]  /*22c0*/  FADD R219, RZ, R31 ;  /* 0x0000001fffdb7221 */ /* 0x000fe20000000000 */
[----:B------:R-:W-:-:S01]  /*22d0*/  FADD R218, RZ, R32 ;  /* 0x00000020ffda7221 */ /* 0x000fc20000000000 */
[----:B------:R-:W-:Y:S01]  /*22e0*/  FADD R217, RZ, R33 ;  /* 0x00000021ffd97221 */ /* 0x000fe20000000000 */
[----:B------:R-:W-:-:S01]  /*22f0*/  FADD R216, RZ, R34 ;  /* 0x00000022ffd87221 */ /* 0x000fc20000000000 */
[----:B------:R-:W-:Y:S01]  /*2300*/  FADD R215, RZ, R35 ;  /* 0x00000023ffd77221 */ /* 0x000fe20000000000 */
[----:B------:R-:W-:-:S01]  /*2310*/  FADD R214, RZ, R36 ;  /* 0x00000024ffd67221 */ /* 0x000fc20000000000 */
[----:B0-----:R-:W-:Y:S01]  /*2320*/  FADD R227, RZ, R123 ;  /* 0x0000007bffe37221 */ /* 0x001fe20000000000 */
[----:B------:R-:W-:-:S01]  /*2330*/  FADD R213, RZ, R37 ;  /* 0x00000025ffd57221 */ /* 0x000fc20000000000 */
[----:B------:R-:W-:Y:S01]  /*2340*/  FADD R212, RZ, R38 ;  /* 0x00000026ffd47221 */ /* 0x000fe20000000000 */
[----:B------:R-:W-:-:S01]  /*2350*/  FADD R211, RZ, R39 ;  /* 0x00000027ffd37221 */ /* 0x000fc20000000000 */
[----:B------:R-:W-:Y:S01]  /*2360*/  FADD R210, RZ, R40 ;  /* 0x00000028ffd27221 */ /* 0x000fe20000000000 */
[----:B------:R0:W-:Y:S01]  /*2370*/  STL [R1+0x4], R227 ;  /* 0x000004e301007387 */ /* 0x0001e20000100800 */
        /* <DEDUP_REMOVED lines=93> */
[----:B------:R-:W-:Y:S01]  /*2950*/  UMOV UR6, URZ ;  /* 0x0000003f00067c82 */ /* 0x000fe20008000000 */
[----:B0-----:R-:W-:-:S05]  /*2960*/  FADD R227, RZ, R130 ;  /* 0x00000082ffe37221 */ /* 0x001fca0000000000 */
[----:B------:R0:W-:Y:S02]  /*2970*/  STL [R1+0x20], R227 ;  /* 0x000020e301007387 */ /* 0x0001e40000100800 */
        /* <DEDUP_REMOVED lines=42> */
.L_x_18:
[----:B------:R-:W-:-:S04]  /*2c20*/  UIADD3 UR18, UR5, 0x1, URZ ;  /* 0x0000000105127890 */ /* 0x000fc8000fffe03f */
[----:B------:R-:W-:-:S04]  /*2c30*/  UISETP.NE.AND UP0, UPT, UR18, 0x7, UPT ;  /* 0x000000071200788c */ /* 0x000fc8000bf05270 */
[----:B------:R-:W-:Y:S02]  /*2c40*/  USEL UR8, URZ, 0x1, UP0 ;  /* 0x000000013f087887 */ /* 0x000fe40008000000 */
[----:B------:R-:W-:Y:S02]  /*2c50*/  USEL UR18, UR18, URZ, UP0 ;  /* 0x0000003f12127287 */ /* 0x000fe40008000000 */
[----:B------:R-:W-:-:S06]  /*2c60*/  ULOP3.LUT UR8, UR4, UR8, URZ, 0x3c, !UPT ;  /* 0x0000000804087292 */ /* 0x000fcc000f8e3c3f */
[----:B0-----:R-:W-:Y:S01]  /*2c70*/  IMAD.U32 R227, RZ, RZ, UR8 ;  /* 0x00000008ffe37e24 */ /* 0x001fe2000f8e00ff */
[----:B------:R-:W-:-:S06]  /*2c80*/  UMOV UR8, 0x1 ;  /* 0x0000000100087882 */ /* 0x000fcc0000000000 */
.L_x_13:
[----:B------:R-:W-:-:S04]  /*2c90*/  UISETP.LT.AND UP0, UPT, UR12, 0x1, UPT ;  /* 0x000000010c00788c */ /* 0x000fc8000bf01270 */
[----:B------:R-:W-:-:S04]  /*2ca0*/  USEL UR9, UR12, 0x1, UP0 ;  /* 0x000000010c097887 */ /* 0x000fc80008000000 */
[----:B------:R-:W-:-:S04]  /*2cb0*/  UIADD3 UR9, UR12, -UR9, URZ ;  /* 0x800000090c097290 */ /* 0x000fc8000fffe03f */
[----:B------:R-:W-:-:S06]  /*2cc0*/  UISETP.GE.AND UP0, UPT, UR9, 0x1, UPT ;  /* 0x000000010900788c */ /* 0x000fcc000bf06270 */
[----:B------:R-:W-:-:S13]  /*2cd0*/  PLOP3.LUT P0, PT, PT, PT, UP0, 0x80, 0x0 ;  /* 0x000000000000781c */ /* 0x000fda0003f0f008 */
[----:B------:R-:W-:Y:S05]  /*2ce0*/  @!P0 BRA `(.L_x_19) ;  /* 0x0000001000848947 */ /* 0x000fea0003800000 */
[----:B------:R-:W-:Y:S01]  /*2cf0*/  IMAD.U32 R228, RZ, RZ, UR9 ;  /* 0x00000009ffe47e24 */ /* 0x000fe2000f8e00ff */
[----:B------:R-:W-:Y:S01]  /*2d00*/  UMOV UR23, UR5 ;  /* 0x0000000500177c82 */ /* 0x000fe20008000000 */
[----:B------:R-:W-:-:S05]  /*2d10*/  ULDC UR24, c[0x0][0x50c] ;  /* 0x0001430000187ab9 */ /* 0x000fca0000000800 */
.L_x_27:
[----:B------:R-:W-:-:S06]  /*2d20*/  UISETP.NE.AND UP0, UPT, UR21, 0x3, UPT ;  /* 0x000000031500788c */ /* 0x000fcc000bf05270 */
[----:B------:R-:W-:-:S13]  /*2d30*/  PLOP3.LUT P1, PT, PT, PT, UP0, 0x80, 0x0 ;  /* 0x000000000000781c */ /* 0x000fda0003f2f008 */
[----:B01----:R-:W-:Y:S05]  /*2d40*/  @!P1 BRA `(.L_x_20) ;  /* 0x0000000000049947 */ /* 0x003fea0003800000 */
[----:B------:R-:W-:Y:S01]  /*2d50*/  BPT.TRAP 0x1 ;  /* 0x000000040000795c */ /* 0x000fe20000300000 */
.L_x_20:
[----:B------:R-:W0:Y:S01]  /*2d60*/  S2UR UR9, SR_CgaCtaId ;  /* 0x00000000000979c3 */ /* 0x000e220000008800 */
[----:B------:R-:W-:Y:S01]  /*2d70*/  UMOV UR14, 0x400 ;  /* 0x00000400000e7882 */ /* 0x000fe20000000000 */
[----:B------:R-:W-:Y:S01]  /*2d80*/  SHF.L.U32 R229, R227, 0x1f, RZ ;  /* 0x0000001fe3e57819 */ /* 0x000fe200000006ff */
[----:B0-----:R-:W-:-:S04]  /*2d90*/  ULEA UR14, UR9, UR14, 0x18 ;  /* 0x0000000e090e7291 */ /* 0x001fc8000f8ec03f */
[----:B------:R-:W-:-:S09]  /*2da0*/  ULEA UR9, UR18, UR14, 0x3 ;  /* 0x0000000e12097291 */ /* 0x000fd2000f8e183f */
[----:B------:R0:W1:Y:S01]  /*2db0*/  SYNCS.PHASECHK.TRANS64.TRYWAIT P0, [UR9], R229 ;  /* 0x000000e5ff0075a7 */ /* 0x0000620008000149 */
[----:B------:R-:W-:Y:S05]  /*2dc0*/  @!P1 BRA `(.L_x_21) ;  /* 0x0000000000049947 */ /* 0x000fea0003800000 */
[----:B------:R-:W-:Y:S01]  /*2dd0*/  BPT.TRAP 0x1 ;  /* 0x000000040000795c */ /* 0x000fe20000300000 */
.L_x_21:
[----:B-1----:R-:W-:Y:S05]  /*2de0*/  @P0 BRA `(.L_x_22) ;  /* 0x0000000000080947 */ /* 0x002fea0003800000 */
[----:B------:R-:W1:Y:S02]  /*2df0*/  SYNCS.PHASECHK.TRANS64.TRYWAIT P0, [UR9], R229 ;  /* 0x000000e5ff0075a7 */ /* 0x000e640008000149 */
[----:B-1----:R-:W-:Y:S05]  /*2e00*/  @!P0 BRA `(.L_x_23) ;  /* 0x000000d400088947 */ /* 0x002fea0003800000 */
.L_x_22:
[----:B------:R-:W-:Y:S01]  /*2e10*/  UIADD3 UR9, UR14, 0xe180, URZ ;  /* 0x0000e1800e097890 */ /* 0x000fe2000fffe03f */
[----:B------:R-:W-:Y:S01]  /*2e20*/  WARPGROUP.ARRIVE ;  /* 0x00000000000079c5 */ /* 0x000fe20000000000 */
[----:B------:R-:W-:Y:S02]  /*2e30*/  UISETP.NE.AND UP0, UPT, UR7, URZ, UPT ;  /* 0x0000003f0700728c */ /* 0x000fe4000bf05270 */
[----:B------:R-:W-:Y:S02]  /*2e40*/  USHF.R.U32.HI UR9, URZ, 0x4, UR9 ;  /* 0x000000043f097899 */ /* 0x000fe40008011609 */
[----:B------:R-:W-:Y:S02]  /*2e50*/  USEL UR8, UR8, URZ, !UP0 ;  /* 0x0000003f08087287 */ /* 0x000fe4000c000000 */
[----:B------:R-:W-:Y:S02]  /*2e60*/  ULOP3.LUT UR9, UR9, 0x3fff, URZ, 0xc0, !UPT ;  /* 0x00003fff09097892 */ /* 0x000fe4000f8ec03f */
[----:B------:R-:W-:-:S02]  /*2e70*/  ULOP3.LUT UR7, UR15, 0x10000, URZ, 0xfc, !UPT ;  /* 0x000100000f077892 */ /* 0x000fc4000f8efc3f */
[----:B------:R-:W-:Y:S02]  /*2e80*/  ULOP3.LUT UR9, UR9, 0x10000, URZ, 0xfc, !UPT ;  /* 0x0001000009097892 */ /* 0x000fe4000f8efc3f */
[----:B------:R-:W-:Y:S02]  /*2e90*/  UISETP.NE.U32.AND UP0, UPT, UR8, URZ, UPT ;  /* 0x0000003f0800728c */ /* 0x000fe4000bf05070 */
[----:B------:R-:W-:Y:S02]  /*2ea0*/  ULEA UR8, UR18, UR7, 0x9 ;  /* 0x0000000712087291 */ /* 0x000fe4000f8e483f */
[----:B------:R-:W-:Y:S01]  /*2eb0*/  ULEA UR10, UR18, UR9, 0xa ;  /* 0x00000009120a7291 */ /* 0x000fe2000f8e503f */
[----:B------:R-:W-:Y:S02]  /*2ec0*/  UMOV UR11, 0x80000020 ;  /* 0x80000020000b7882 */ /* 0x000fe40000000000 */
[----:B------:R-:W-:Y:S01]  /*2ed0*/  UMOV UR9, 0x80000020 ;  /* 0x8000002000097882 */ /* 0x000fe20000000000 */
[----:B------:R-:W-:-:S05]  /*2ee0*/  UIADD3 UR6, UR6, 0x2, URZ ;  /* 0x0000000206067890 */ /* 0x000fca000fffe03f */
[----:B------:R-:W-:Y:S01]  /*2ef0*/  QGMMA.64x256x32.F32.E5M2.E5M2 R24, gdesc[UR8], R24, UP0 ;  /* 0x03e00000081879f3 */ /* 0x000fe2000bf03818 */
[----:B------:R-:W-:Y:S02]  /*2f00*/  UIADD3 UR8, UR8, 0x2, URZ ;  /* 0x0000000208087890 */ /* 0x000fe4000fffe03f */
[----:B------:R-:W-:Y:S01]  /*2f10*/  UIADD3 UR10, UR10, 0x2, URZ ;  /* 0x000000020a0a7890 */ /* 0x000fe2000fffe03f */
[----:B------:R-:W-:Y:S01]  /*2f20*/  UMOV UR9, 0x80000020 ;  /* 0x8000002000097882 */ /* 0x000fe20000000000 */
[----:B------:R-:W-:Y:S01]  /*2f30*/  UMOV UR11, 0x80000020 ;  /* 0x80000020000b7882 */ /* 0x000fe20000000000 */
[----:B------:R-:W-:-:S04]  /*2f40*/  UISETP.NE.AND UP0, UPT, UR6, UR24, UPT ;  /* 0x000000180600728c */ /* 0x000fc8000bf05270 */
[----:B------:R-:W-:-:S06]  /*2f50*/  USEL UR7, URZ, 0x1, UP0 ;  /* 0x000000013f077887 */ /* 0x000fcc0008000000 */
[----:B------:R-:W-:-:S12]  /*2f60*/  ISETP.NE.AND P0, PT, RZ, UR7, PT ;  /* 0x00000007ff007c0c */ /* 0x000fd8000bf05270 */
[----:B------:R-:W-:Y:S03]  /*2f70*/  QGMMA.64x256x32.F32.E5M2.E5M2 R24, gdesc[UR8], R24, gsb0 ;  /* 0x03e00000081879f3 */ /* 0x000fe60008003818 */
[----:B------:R-:W-:Y:S02]  /*2f80*/  WARPGROUP.DEPBAR.LE gsb0, 0x1 ;  /* 0x00008000000079c5 */ /* 0x000fe40000010100 */
[----:B------:R-:W-:Y:S05]  /*2f90*/  @!P0 BRA `(.L_x_24) ;  /* 0x0000000c00808947 */ /* 0x000fea0003800000 */
[----:B------:R-:W-:Y:S02]  /*2fa0*/  WARPGROUP.DEPBAR.LE gsb0, 0x0 ;  /* 0x00008000000079c5 */ /* 0x000fe40000010000 */
[----:B------:R-:W-:-:S01]  /*2fb0*/  FADD R226, R24, R226 ;  /* 0x000000e218e27221 */ /* 0x000fc20000000000 */
[----:B------:R-:W-:Y:S01]  /*2fc0*/  FADD R225, R25, R225 ;  /* 0x000000e119e17221 */ /* 0x000fe20000000000 */
[----:B------:R1:W-:Y:S01]  /*2fd0*/  STL [R1+0x88], R227 ;  /* 0x000088e301007387 */ /* 0x0003e20000100800 */
[----:B------:R-:W-:-:S01]  /*2fe0*/  FADD R224, R26, R224 ;  /* 0x000000e01ae07221 */ /* 0x000fc20000000000 */
[----:B------:R-:W-:Y:S01]  /*2ff0*/  FADD R223, R27, R223 ;  /* 0x000000df1bdf7221 */ /* 0x000fe20000000000 */
[----:B------:R-:W-:-:S01]  /*3000*/  FADD R222, R28, R222 ;  /* 0x000000de1cde7221 */ /* 0x000fc20000000000 */
[----:B------:R-:W-:Y:S01]  /*3010*/  FADD R221, R29, R221 ;  /* 0x000000dd1ddd7221 */ /* 0x000fe20000000000 */
[----:B-1----:R-:W3:Y:S04]  /*3020*/  LDL.LU R227, [R1+0x30] ;  /* 0x0000300001e37983 */ /* 0x002ee80000300800 */
[----:B------:R1:W-:Y:S01]  /*3030*/  STL [R1+0x8c], R226 ;  /* 0x00008ce201007387 */ /* 0x0003e20000100800 */
[----:B------:R-:W-:-:S01]  /*3040*/  FADD R220, R30, R220 ;  /* 0x000000dc1edc7221 */ /* 0x000fc20000000000 */
[----:B------:R-:W-:-:S02]  /*3050*/  FADD R219, R31, R219 ;  /* 0x000000db1fdb7221 */ /* 0x000fc40000000000 */
[----:B-1----:R-:W4:Y:S04]  /*3060*/  LDL.LU R226, [R1+0x2c] ;  /* 0x00002c0001e27983 */ /* 0x002f280000300800 */
[----:B------:R1:W-:Y:S01]  /*3070*/  STL [R1+0x90], R225 ;  /* 0x000090e101007387 */ /* 0x0003e20000100800 */
[----:B------:R-:W-:-:S03]  /*3080*/  FADD R218, R32, R218 ;  /* 0x000000da20da7221 */ /* 0x000fc60000000000 */
[----:B-1----:R-:W2:Y:S04]  /*3090*/  LDL.LU R225, [R1+0x28] ;  /* 0x0000280001e17983 */ /* 0x002ea80000300800 */
        /* <DEDUP_REMOVED lines=9> */
[----:B------:R1:W-:Y:S04]  /*3130*/  STL [R1+0xa0], R221 ;  /* 0x0000a0dd01007387 */ /* 0x0003e80000100800 */
        /* <DEDUP_REMOVED lines=12> */
[----:B-1----:R-:W2:Y:S01]  /*3200*/  LDL.LU R215, [R1] ;  /* 0x0000000001d77983 */ /* 0x002ea20000300800 */
[----:B------:R-:W-:-:S01]  /*3210*/  FADD R214, R36, R214 ;  /* 0x000000d624d67221 */ /* 0x000fc20000000000 */
[----:B------:R-:W-:Y:S01]  /*3220*/  FADD R213, R37, R213 ;  /* 0x000000d525d57221 */ /* 0x000fe20000000000 */
[----:B------:R-:W-:-:S01]  /*3230*/  FADD R212, R38, R212 ;  /* 0x000000d426d47221 */ /* 0x000fc20000000000 */
[----:B------:R-:W-:Y:S01]  /*3240*/  FADD R211, R39, R211 ;  /* 0x000000d327d37221 */ /* 0x000fe20000000000 */
[----:B------:R-:W-:-:S01]  /*3250*/  FADD R210, R40, R210 ;  /* 0x000000d228d27221 */ /* 0x000fc20000000000 */
[----:B------:R-:W-:Y:S01]  /*3260*/  STL [R1+0xbc], R214 ;  /* 0x0000bcd601007387 */ /* 0x000fe20000100800 */
        /* <DEDUP_REMOVED lines=11> */
[----:B------:R1:W-:Y:S01]  /*3320*/  STL [R1+0xc8], R211 ;  /* 0x0000c8d301007387 */ /* 0x0003e20000100800 */
[----:B------:R-:W-:-:S01]  /*3330*/  FADD R200, R50, R200 ;  /* 0x000000c832c87221 */ /* 0x000fc20000000000 */
[----:B------:R-:W-:Y:S01]  /*3340*/  FADD R199, R51, R199 ;  /* 0x000000c733c77221 */ /* 0x000fe20000000000 */
        /* <DEDUP_REMOVED lines=69> */
[----:B-----5:R-:W-:Y:S01]  /*37a0*/  FADD R0, R121, R0 ;  /* 0x0000000079007221 */ /* 0x020fe20000000000 */
[----:B---3--:R-:W-:-:S01]  /*37b0*/  FADD R227, R134, R227 ;  /* 0x000000e386e37221 */ /* 0x008fc20000000000 */
[----:B----4-:R-:W-:Y:S01]  /*37c0*/  FADD R226, R133, R226 ;  /* 0x000000e285e27221 */ /* 0x010fe20000000000 */
[----:B--2---:R-:W-:-:S01]  /*37d0*/  FADD R225, R132, R225 ;  /* 0x000000e184e17221 */ /* 0x004fc20000000000 */
        /* <DEDUP_REMOVED lines=9> */
[----:B------:R-:W-:-:S05]  /*3870*/  FADD R215, R122, R215 ;  /* 0x000000d77ad77221 */ /* 0x000fca0000000000 */
[----:B------:R2:W-:Y:S04]  /*3880*/  STL [R1], R215 ;  /* 0x000000d701007387 */ /* 0x0005e80000100800 */
[----:B------:R3:W-:Y:S04]  /*3890*/  STL [R1+0x4], R216 ;  /* 0x000004d801007387 */ /* 0x0007e80000100800 */
        /* <DEDUP_REMOVED lines=8> */
[----:B-1----:R-:W4:Y:S04]  /*3920*/  LDL.LU R211, [R1+0x34] ;  /* 0x0000340001d37983 */ /* 0x002f280000300800 */
[----:B------:R1:W-:Y:S04]  /*3930*/  STL [R1+0x28], R225 ;  /* 0x000028e101007387 */ /* 0x0003e80000100800 */
[----:B------:R-:W4:Y:S04]  /*3940*/  LDL.LU R212, [R1+0x38] ;  /* 0x0000380001d47983 */ /* 0x000f280000300800 */
[----:B------:R1:W-:Y:S04]  /*3950*/  STL [R1+0x2c], R226 ;  /* 0x00002ce201007387 */ /* 0x0003e80000100800 */
[----:B------:R-:W4:Y:S04]  /*3960*/  LDL.LU R213, [R1+0x3c] ;  /* 0x00003c0001d57983 */ /* 0x000f280000300800 */
[----:B------:R1:W-:Y:S04]  /*3970*/  STL [R1+0x30], R227 ;  /* 0x000030e301007387 */ /* 0x0003e80000100800 */
[----:B------:R-:W4:Y:S04]  /*3980*/  LDL.LU R214, [R1+0x40] ;  /* 0x0000400001d67983 */ /* 0x000f280000300800 */
[----:B--2---:R-:W2:Y:S04]  /*3990*/  LDL.LU R215, [R1+0x44] ;  /* 0x0000440001d77983 */ /* 0x004ea80000300800 */
[----:B---3--:R-:W3:Y:S04]  /*39a0*/  LDL.LU R216, [R1+0x48] ;  /* 0x0000480001d87983 */ /* 0x008ee80000300800 */
[----:B----4-:R-:W4:Y:S04]  /*39b0*/  LDL.LU R217, [R1+0x4c] ;  /* 0x00004c0001d97983 */ /* 0x010f280000300800 */
[----:B0-----:R-:W4:Y:S04]  /*39c0*/  LDL.LU R218, [R1+0x50] ;  /* 0x0000500001da7983 */ /* 0x001f280000300800 */
[----:B------:R-:W4:Y:S04]  /*39d0*/  LDL.LU R219, [R1+0x54] ;  /* 0x0000540001db7983 */ /* 0x000f280000300800 */
[----:B------:R-:W4:Y:S04]  /*39e0*/  LDL.LU R220, [R1+0x58] ;  /* 0x0000580001dc7983 */ /* 0x000f280000300800 */
[----:B------:R-:W4:Y:S04]  /*39f0*/  LDL.LU R221, [R1+0x5c] ;  /* 0x00005c0001dd7983 */ /* 0x000f280000300800 */
[----:B------:R-:W4:Y:S04]  /*3a00*/  LDL.LU R222, [R1+0x60] ;  /* 0x0000600001de7983 */ /* 0x000f280000300800 */
[----:B------:R-:W4:Y:S04]  /*3a10*/  LDL.LU R223, [R1+0x64] ;  /* 0x0000640001df7983 */ /* 0x000f280000300800 */
[----:B------:R-:W4:Y:S04]  /*3a20*/  LDL.LU R224, [R1+0x68] ;  /* 0x0000680001e07983 */ /* 0x000f280000300800 */
[----:B-1----:R-:W4:Y:S04]  /*3a30*/  LDL.LU R225, [R1+0x6c] ;  /* 0x00006c0001e17983 */ /* 0x002f280000300800 */
[----:B------:R-:W4:Y:S04]  /*3a40*/  LDL.LU R226, [R1+0x70] ;  /* 0x0000700001e27983 */ /* 0x000f280000300800 */
[----:B------:R-:W4:Y:S01]  /*3a50*/  LDL.LU R227, [R1+0x74] ;  /* 0x0000740001e37983 */ /* 0x000f220000300800 */
[----:B------:R-:W-:-:S05]  /*3a60*/  FADD R211, R135, R211 ;  /* 0x000000d387d37221 */ /* 0x000fca0000000000 */
[----:B------:R0:W-:Y:S01]  /*3a70*/  STL [R1+0x34], R211 ;  /* 0x000034d301007387 */ /* 0x0001e20000100800 */
[----:B------:R-:W-:-:S03]  /*3a80*/  FADD R212, R136, R212 ;  /* 0x000000d488d47221 */ /* 0x000fc60000000000 */
[----:B0-----:R1:W5:Y:S01]  /*3a90*/  LDL.LU R211, [R1+0xc8] ;  /* 0x0000c80001d37983 */ /* 0x0013620000300800 */
[----:B------:R-:W-:-:S03]  /*3aa0*/  FADD R213, R137, R213 ;  /* 0x000000d589d57221 */ /* 0x000fc60000000000 */
[----:B------:R0:W-:Y:S01]  /*3ab0*/  STL [R1+0x38], R212 ;  /* 0x000038d401007387 */ /* 0x0001e20000100800 */
[----:B------:R-:W-:-:S01]  /*3ac0*/  FADD R214, R138, R214 ;  /* 0x000000d68ad67221 */ /* 0x000fc20000000000 */
[----:B--2---:R-:W-:Y:S02]  /*3ad0*/  FADD R215, R139, R215 ;  /* 0x000000d78bd77221 */ /* 0x004fe40000000000 */
[----:B0-----:R1:W5:Y:S01]  /*3ae0*/  LDL.LU R212, [R1+0xc4] ;  /* 0x0000c40001d47983 */ /* 0x0013620000300800 */
[----:B---3--:R-:W-:-:S03]  /*3af0*/  FADD R216, R140, R216 ;  /* 0x000000d88cd87221 */ /* 0x008fc60000000000 */
[----:B------:R0:W-:Y:S01]  /*3b00*/  STL [R1+0x3c], R213 ;  /* 0x00003cd501007387 */ /* 0x0001e20000100800 */
[----:B----4-:R-:W-:-:S03]  /*3b10*/  FADD R217, R141, R217 ;  /* 0x000000d98dd97221 */ /* 0x010fc60000000000 */
[----:B0-----:R1:W5:Y:S01]  /*3b20*/  LDL.LU R213, [R1+0xc0] ;  /* 0x0000c00001d57983 */ /* 0x0013620000300800 */
[----:B------:R-:W-:-:S03]  /*3b30*/  FADD R218, R142, R218 ;  /* 0x000000da8eda7221 */ /* 0x000fc60000000000 */
[----:B------:R0:W-:Y:S01]  /*3b40*/  STL [R1+0x40], R214 ;  /* 0x000040d601007387 */ /* 0x0001e20000100800 */
[----:B------:R-:W-:-:S01]  /*3b50*/  FADD R219, R143, R219 ;  /* 0x000000db8fdb7221 */ /* 0x000fc20000000000 */
[----:B------:R-:W-:Y:S02]  /*3b60*/  FADD R220, R144, R220 ;  /* 0x000000dc90dc7221 */ /* 0x000fe40000000000 */
[----:B0-----:R1:W5:Y:S04]  /*3b70*/  LDL.LU R214, [R1+0xbc] ;  /* 0x0000bc0001d67983 */ /* 0x0013680000300800 */
[----:B------:R0:W-:Y:S01]  /*3b80*/  STL [R1+0x44], R215 ;  /* 0x000044d701007387 */ /* 0x0001e20000100800 */
[----:B------:R-:W-:-:S01]  /*3b90*/  FADD R221, R145, R221 ;  /* 0x000000dd91dd7221 */ /* 0x000fc20000000000 */
[----:B------:R-:W-:-:S02]  /*3ba0*/  FADD R222, R146, R222 ;  /* 0x000000de92de7221 */ /* 0x000fc40000000000 */
[----:B0-----:R1:W5:Y:S04]  /*3bb0*/  LDL.LU R215, [R1+0xb8] ;  /* 0x0000b80001d77983 */ /* 0x0013680000300800 */
[----:B------:R0:W-:Y:S01]  /*3bc0*/  STL [R1+0x48], R216 ;  /* 0x000048d801007387 */ /* 0x0001e20000100800 */
[----:B------:R-:W-:-:S03]  /*3bd0*/  FADD R223, R147, R223 ;  /* 0x000000df93df7221 */ /* 0x000fc60000000000 */
        /* <DEDUP_REMOVED lines=13> */
[----:B------:R0:W-:Y:S04]  /*3cb0*/  STL [R1+0x5c], R221 ;  /* 0x00005cdd01007387 */ /* 0x0001e80000100800 */
        /* <DEDUP_REMOVED lines=12> */
[----:B0-----:R1:W5:Y:S01]  /*3d80*/  LDL.LU R227, [R1+0x88] ;  /* 0x0000880001e37983 */ /* 0x0013620000300800 */
[----:B------:R-:W-:-:S05]  /*3d90*/  UMOV UR6, URZ ;  /* 0x0000003f00067c82 */ /* 0x000fca0008000000 */
.L_x_24:
[----:B------:R-:W-:Y:S05]  /*3da0*/  @!P1 BRA `(.L_x_25) ;  /* 0x0000000000049947 */ /* 0x000fea0003800000 */
[----:B------:R-:W-:Y:S01]  /*3db0*/  BPT.TRAP 0x1 ;  /* 0x000000040000795c */ /* 0x000fe20000300000 */
.L_x_25:
[----:B------:R-:W-:Y:S02]  /*3dc0*/  UISETP.GT.U32.AND UP0, UPT, UR13, 0x1, UPT ;  /* 0x000000010d00788c */ /* 0x000fe4000bf04070 */
[----:B------:R-:W-:-:S04]  /*3dd0*/  ULEA UR8, UR23, UR14, 0x3 ;  /* 0x0000000e17087291 */ /* 0x000fc8000f8e183f */
[----:B------:R-:W-:Y:S01]  /*3de0*/  UIADD3 UR8, UR8, 0x38, URZ ;  /* 0x0000003808087890 */ /* 0x000fe2000fffe03f */
[----:B------:R-:W-:-:S03]  /*3df0*/  PLOP3.LUT P0, PT, PT, PT, UP0, 0x80, 0x0 ;  /* 0x000000000000781c */ /* 0x000fc60003f0f008 */
[----:B------:R-:W-:-:S09]  /*3e00*/  UPRMT UR8, URZ, 0x654, UR8 ;  /* 0x000006543f087896 */ /* 0x000fd20008000008 */
[----:B------:R-:W-:Y:S01]  /*3e10*/  SYNCS.ARRIVE.TRANS64.RED.A1T0 RZ, [UR8], RZ ;  /* 0x000000ffffff79a7 */ /* 0x000fe20008100408 */
[----:B------:R-:W-:Y:S05]  /*3e20*/  @P0 BRA `(.L_x_26) ;  /* 0x0000000000040947 */ /* 0x000fea0003800000 */
[----:B------:R-:W-:Y:S01]  /*3e30*/  BPT.TRAP 0x1 ;  /* 0x000000040000795c */ /* 0x000fe20000300000 */
.L_x_26:
[----:B------:R-:W-:Y:S01]  /*3e40*/  UIADD3 UR18, UR18, 0x1, URZ ;  /* 0x0000000112127890 */ /* 0x000fe2000fffe03f */
[C---:B------:R-:W-:Y:S01]  /*3e50*/  ISETP.GT.AND P0, PT, R228.reuse, 0x1, PT ;  /* 0x00000001e400780c */ /* 0x040fe20003f04270 */
[----:B------:R-:W-:Y:S01]  /*3e60*/  UIADD3 UR23, UR23, 0x1, URZ ;  /* 0x0000000117177890 */ /* 0x000fe2000fffe03f */
[----:B------:R-:W-:Y:S01]  /*3e70*/  VIADD R228, R228, 0xffffffff ;  /* 0xffffffffe4e47836 */ /* 0x000fe20000000000 */
[----:B------:R-:W-:Y:S02]  /*3e80*/  UISETP.NE.AND UP0, UPT, UR18, 0x7, UPT ;  /* 0x000000071200788c */ /* 0x000fe4000bf05270 */
[----:B------:R-:W-:Y:S02]  /*3e90*/  UISETP.NE.AND UP1, UPT, UR23, 0x7, UPT ;  /* 0x000000071700788c */ /* 0x000fe4000bf25270 */
[----:B------:R-:W-:Y:S02]  /*3ea0*/  USEL UR8, URZ, 0x1, UP0 ;  /* 0x000000013f087887 */ /* 0x000fe40008000000 */
[----:B------:R-:W-:-:S02]  /*3eb0*/  USEL UR18, UR18, URZ, UP0 ;  /* 0x0000003f12127287 */ /* 0x000fc40008000000 */
[----:B------:R-:W-:Y:S02]  /*3ec0*/  USEL UR23, UR23, URZ, UP1 ;  /* 0x0000003f17177287 */ /* 0x000fe40008800000 */
[----:B-----5:R-:W-:Y:S01]  /*3ed0*/  LOP3.LUT R227, R227, UR8, RZ, 0x3c, !PT ;  /* 0x00000008e3e37c12 */ /* 0x020fe2000f8e3cff */
[----:B------:R-:W-:Y:S01]  /*3ee0*/  UMOV UR8, 0x1 ;  /* 0x0000000100087882 */ /* 0x000fe20000000000 */
[----:B------:R-:W-:Y:S08]  /*3ef0*/  @P0 BRA `(.L_x_27) ;  /* 0xffffffec00880947 */ /* 0x000ff0000383ffff */
.L_x_19:
[----:B------:R-:W-:-:S04]  /*3f00*/  UISETP.NE.AND UP0, UPT, UR6, URZ, UPT ;  /* 0x0000003f0600728c */ /* 0x000fc8000bf05270 */
[----:B------:R-:W-:-:S06]  /*3f10*/  USEL UR6, URZ, 0x1, !UP0 ;  /* 0x000000013f067887 */ /* 0x000fcc000c000000 */
[----:B------:R-:W-:-:S13]  /*3f20*/  ISETP.NE.AND P0, PT, RZ, UR6, PT ;  /* 0x00000006ff007c0c */ /* 0x000fda000bf05270 */
[----:B------:R-:W-:Y:S05]  /*3f30*/  @!P0 BRA `(.L_x_28) ;  /* 0x0000000c00dc8947 */ /* 0x000fea0003800000 */
[----:B------:R-:W3:Y:S04]  /*3f40*/  LDL.LU R227, [R1+0x74] ;  /* 0x0000740001e37983 */ /* 0x000ee80000300800 */
[----:B---3--:R3:W-:Y:S04]  /*3f50*/  STL [R1+0x88], R227 ;  /* 0x000088e301007387 */ /* 0x0087e80000100800 */
[----:B---3--:R-:W3:Y:S04]  /*3f60*/  LDL.LU R227, [R1+0x70] ;  /* 0x0000700001e37983 */ /* 0x008ee80000300800 */
        /* <DEDUP_REMOVED lines=55> */
[----:B---3--:R-:W3:Y:S01]  /*42e0*/  LDL.LU R227, [R1] ;  /* 0x0000000001e37983 */ /* 0x008ee20000300800 */
[----:B------:R-:W-:-:S02]  /*42f0*/  WARPGROUP.DEPBAR.LE gsb0, 0x0 ;  /* 0x00008000000079c5 */ /* 0x000fc40000010000 */
[----:B------:R-:W-:Y:S01]  /*4300*/  FADD R226, R24, R226 ;  /* 0x000000e218e27221 */ /* 0x000fe20000000000 */
        /* <DEDUP_REMOVED lines=97> */
[----:B---3--:R-:W-:-:S05]  /*4920*/  FADD R227, R122, R227 ;  /* 0x000000e37ae37221 */ /* 0x008fca0000000000 */
[----:B------:R3:W-:Y:S04]  /*4930*/  STL [R1], R227 ;  /* 0x000000e301007387 */ /* 0x0007e80000100800 */
[----:B---3--:R-:W3:Y:S02]  /*4940*/  LDL.LU R227, [R1+0xf8] ;  /* 0x0000f80001e37983 */ /* 0x008ee40000300800 */
[----:B---3--:R-:W-:-:S05]  /*4950*/  FADD R227, R123, R227 ;  /* 0x000000e37be37221 */ /* 0x008fca0000000000 */
[----:B------:R3:W-:Y:S04]  /*4960*/  STL [R1+0x4], R227 ;  /* 0x000004e301007387 */ /* 0x0007e80000100800 */
        /* <DEDUP_REMOVED lines=83> */
[----:B------:R3:W-:Y:S02]  /*4ea0*/  STL [R1+0x74], R227 ;  /* 0x000074e301007387 */ /* 0x0007e40000100800 */
.L_x_28:
[----:B------:R-:W-:Y:S02]  /*4eb0*/  WARPGROUP.DEPBAR.LE gsb0, 0x0 ;  /* 0x00008000000079c5 */ /* 0x000fe40000010000 */
[----:B------:R-:W4:Y:S02]  /*4ec0*/  LDC R24, c[0x0][0x28c] ;  /* 0x0000a300ff187b82 */ /* 0x000f240000000800 */
[----:B----4-:R-:W-:-:S13]  /*4ed0*/  ISETP.GE.AND P0, PT, R24, 0x1, PT ;  /* 0x000000011800780c */ /* 0x010fda0003f06270 */
[----:B------:R-:W-:Y:S05]  /*4ee0*/  @!P0 BRA `(.L_x_29) ;  /* 0x0000000000508947 */ /* 0x000fea0003800000 */
[----:B------:R-:W-:-:S06]  /*4ef0*/  UISETP.NE.AND UP0, UPT, UR21, 0x3, UPT ;  /* 0x000000031500788c */ /* 0x000fcc000bf05270 */
[----:B------:R-:W-:-:S13]  /*4f00*/  PLOP3.LUT P0, PT, PT, PT, UP0, 0x80, 0x0 ;  /* 0x000000000000781c */ /* 0x000fda0003f0f008 */
[----:B------:R-:W-:Y:S05]  /*4f10*/  @!P0 BRA `(.L_x_30) ;  /* 0x0000000000048947 */ /* 0x000fea0003800000 */
[----:B------:R-:W-:Y:S01]  /*4f20*/  BPT.TRAP 0x1 ;  /* 0x000000040000795c */ /* 0x000fe20000300000 */
.L_x_30:
[----:B------:R-:W-:-:S04]  /*4f30*/  UISETP.LT.AND UP0, UPT, UR12, 0x1, UPT ;  /* 0x000000010c00788c */ /* 0x000fc8000bf01270 */
[----:B------:R-:W-:Y:S02]  /*4f40*/  USEL UR8, UR12, 0x1, UP0 ;  /* 0x000000010c087887 */ /* 0x000fe40008000000 */
[----:B------:R-:W-:Y:S02]  /*4f50*/  UISETP.GT.U32.AND UP0, UPT, UR13, 0x1, UPT ;  /* 0x000000010d00788c */ /* 0x000fe4000bf04070 */
[----:B------:R-:W-:-:S04]  /*4f60*/  UIADD3 UR8, UR5, UR12, -UR8 ;  /* 0x0000000c05087290 */ /* 0x000fc8000fffe808 */
[----:B------:R-:W-:Y:S01]  /*4f70*/  UIMAD.WIDE.U32 UR6, UR8, 0x24924925, URZ ;  /* 0x24924925080678a5 */ /* 0x000fe2000f8e003f */
[----:B------:R-:W-:-:S03]  /*4f80*/  PLOP3.LUT P0, PT, PT, PT, UP0, 0x80, 0x0 ;  /* 0x000000000000781c */ /* 0x000fc60003f0f008 */
[----:B------:R-:W-:-:S04]  /*4f90*/  UIADD3 UR6, UR8, -UR7, URZ ;  /* 0x8000000708067290 */ /* 0x000fc8000fffe03f */
[----:B------:R-:W-:-:S04]  /*4fa0*/  ULEA.HI UR6, UR6, UR7, URZ, 0x1f ;  /* 0x0000000706067291 */ /* 0x000fc8000f8ff83f */
[----:B------:R-:W-:-:S04]  /*4fb0*/  USHF.R.U32.HI UR6, URZ, 0x2, UR6 ;  /* 0x000000023f067899 */ /* 0x000fc80008011606 */
[----:B------:R-:W-:-:S04]  /*4fc0*/  UIMAD UR6, UR6, -0x7, UR8 ;  /* 0xfffffff9060678a4 */ /* 0x000fc8000f8e0208 */
[----:B------:R-:W-:-:S04]  /*4fd0*/  ULEA UR6, UR6, UR14, 0x3 ;  /* 0x0000000e06067291 */ /* 0x000fc8000f8e183f */
[----:B------:R-:W-:-:S04]  /*4fe0*/  UIADD3 UR6, UR6, 0x38, URZ ;  /* 0x0000003806067890 */ /* 0x000fc8000fffe03f */
[----:B------:R-:W-:-:S09]  /*4ff0*/  UPRMT UR6, URZ, 0x654, UR6 ;  /* 0x000006543f067896 */ /* 0x000fd20008000006 */
[----:B------:R-:W-:Y:S01]  /*5000*/  SYNCS.ARRIVE.TRANS64.RED.A1T0 RZ, [UR6], RZ ;  /* 0x000000ffffff79a7 */ /* 0x000fe20008100406 */
[----:B------:R-:W-:Y:S05]  /*5010*/  @P0 BRA `(.L_x_29) ;  /* 0x0000000000040947 */ /* 0x000fea0003800000 */
[----:B------:R-:W-:Y:S01]  /*5020*/  BPT.TRAP 0x1 ;  /* 0x000000040000795c */ /* 0x000fe20000300000 */
.L_x_29:
[----:B------:R4:W-:Y:S01]  /*5030*/  STL [R1+0x8c], R2 ;  /* 0x00008c0201007387 */ /* 0x0009e20000100800 */
[----:B------:R-:W0:Y:S01]  /*5040*/  LDC R28, c[0x0][0x288] ;  /* 0x0000a200ff1c7b82 */ /* 0x000e220000000800 */
[----:B------:R-:W-:Y:S02]  /*5050*/  UIADD3 UR8, UR12, UR5, URZ ;  /* 0x000000050c087290 */ /* 0x000fe4000fffe03f */
[----:B------:R1:W-:Y:S01]  /*5060*/  STL [R1+0x88], R0 ;  /* 0x0000880001007387 */ /* 0x0003e20000100800 */
[----:B------:R-:W-:Y:S01]  /*5070*/  USHF.R.S32.HI UR9, URZ, 0x1f, UR22 ;  /* 0x0000001f3f097899 */ /* 0x000fe20008011416 */
[----:B------:R-:W-:Y:S01]  /*5080*/  ULDC UR11, c[0x0][0x284] ;  /* 0x0000a100000b7ab9 */ /* 0x000fe20000000800 */
[----:B------:R-:W-:Y:S01]  /*5090*/  UISETP.GE.U32.AND UP1, UPT, UR12, 0x7, UPT ;  /* 0x000000070c00788c */ /* 0x000fe2000bf26070 */
[----:B----4-:R-:W4:Y:S01]  /*50a0*/  S2R R2, SR_TID.X ;  /* 0x0000000000027919 */ /* 0x010f220000002100 */
[----:B------:R-:W-:Y:S01]  /*50b0*/  ULDC.64 UR14, c[0x0][0x5d0] ;  /* 0x00017400000e7ab9 */ /* 0x000fe20000000a00 */
[----:B-1----:R-:W2:Y:S04]  /*50c0*/  LDL.LU R0, [R1+0x80] ;  /* 0x0000800001007983 */ /* 0x002ea80000300800 */
[----:B---3--:R-:W3:Y:S01]  /*50d0*/  LDL.LU R227, [R1+0x84] ;  /* 0x0000840001e37983 */ /* 0x008ee20000300800 */
[----:B------:R-:W-:-:S02]  /*50e0*/  UISETP.GT.U32.AND UP0, UPT, UR8, 0x6, UPT ;  /* 0x000000060800788c */ /* 0x000fc4000bf04070 */
[----:B------:R-:W-:Y:S01]  /*50f0*/  UIMAD.WIDE.U32 UR6, UR8, 0x24924925, URZ ;  /* 0x24924925080678a5 */ /* 0x000fe2000f8e003f */
[--C-:B----4-:R-:W-:Y:S02]  /*5100*/  SHF.R.U32.HI R24, RZ, 0x7, R2.reuse ;  /* 0x00000007ff187819 */ /* 0x110fe40000011602 */
[----:B------:R-:W-:Y:S02]  /*5110*/  SHF.R.U32.HI R25, RZ, 0x2, R2 ;  /* 0x00000002ff197819 */ /* 0x000fe40000011602 */
[----:B------:R-:W-:Y:S01]  /*5120*/  LOP3.LUT R26, R2, 0x60, RZ, 0xc0, !PT ;  /* 0x00000060021a7812 */ /* 0x000fe200078ec0ff */
[----:B--2---:R-:W-:Y:S01]  /*5130*/  IMAD.SHL.U32 R35, R0, 0x100, RZ ;  /* 0x0000010000237824 */ /* 0x004fe200078e00ff */
[----:B------:R-:W-:Y:S01]  /*5140*/  LOP3.LUT R24, R24, 0x1, RZ, 0xc0, !PT ;  /* 0x0000000118187812 */ /* 0x000fe200078ec0ff */
[----:B------:R-:W-:Y:S01]  /*5150*/  UISETP.LT.U32.AND UP0, UPT, UR12, 0x7, UP0 ;  /* 0x000000070c00788c */ /* 0x000fe20008701070 */
[----:B------:R-:W-:Y:S01]  /*5160*/  LOP3.LUT R25, R25, 0x7, RZ, 0xc0, !PT ;  /* 0x0000000719197812 */ /* 0x000fe200078ec0ff */
[----:B------:R-:W-:Y:S01]  /*5170*/  UIADD3 UR5, UR8, -UR7, URZ ;  /* 0x8000000708057290 */ /* 0x000fe2000fffe03f */
[----:B------:R-:W-:Y:S01]  /*5180*/  SHF.R.U32.HI R26, RZ, 0x1, R26 ;  /* 0x00000001ff1a7819 */ /* 0x000fe2000001161a */
[----:B------:R-:W-:Y:S01]  /*5190*/  IMAD.SHL.U32 R30, R24, 0x40, RZ ;  /* 0x00000040181e7824 */ /* 0x000fe200078e00ff */
[----:B------:R-:W-:-:S02]  /*51a0*/  UIMAD UR6, UR9, UR14, URZ ;  /* 0x0000000e090672a4 */ /* 0x000fc4000f8e023f */
[--C-:B------:R-:W-:Y:S02]  /*51b0*/  IADD3 R29, RZ, -R26, -R25.reuse ;  /* 0x8000001aff1d7210 */ /* 0x100fe40007ffe819 */
[----:B------:R-:W-:Y:S01]  /*51c0*/  LOP3.LUT R27, R30, 0x40, R25, 0xe2, !PT ;  /* 0x000000401e1b7812 */ /* 0x000fe200078ee219 */
[----:B------:R-:W-:Y:S02]  /*51d0*/  IMAD.SHL.U32 R25, R2, 0x2, RZ ;  /* 0x0000000202197824 */ /* 0x000fe400078e00ff */
[----:B------:R-:W-:Y:S01]  /*51e0*/  IMAD R29, R24, -0x40, R29 ;  /* 0xffffffc0181d7824 */ /* 0x000fe200078e021d */
[----:B------:R-:W-:Y:S02]  /*51f0*/  LOP3.LUT R24, R2, 0x3, RZ, 0xc0, !PT ;  /* 0x0000000302187812 */ /* 0x000fe400078ec0ff */
[----:B------:R-:W-:Y:S01]  /*5200*/  LOP3.LUT R25, R25, 0x6, RZ, 0xc0, !PT ;  /* 0x0000000619197812 */ /* 0x000fe200078ec0ff */
[----:B------:R1:W5:Y:S03]  /*5210*/  LDL.LU R2, [R1+0x8c] ;  /* 0x00008c0001027983 */ /* 0x0003660000300800 */
[----:B------:R-:W-:-:S02]  /*5220*/  PRMT R30, R25, 0x6540, R0 ;  /* 0x00006540191e7816 */ /* 0x000fc40000000000 */
[----:B------:R1:W5:Y:S01]  /*5230*/  LDL.LU R0, [R1+0x88] ;  /* 0x0000880001007983 */ /* 0x0003620000300800 */
[----:B0-----:R-:W-:Y:S01]  /*5240*/  IMAD R34, R24, -0x2, R28 ;  /* 0xfffffffe18227824 */ /* 0x001fe200078e021c */
[----:B------:R-:W-:Y:S01]  /*5250*/  ISETP.GE.AND P0, PT, R35, R28, PT ;  /* 0x0000001c2300720c */ /* 0x000fe20003f06270 */
[C---:B---3--:R-:W-:Y:S01]  /*5260*/  IMAD.SHL.U32 R28, R227.reuse, 0x80, RZ ;  /* 0x00000080e31c7824 */ /* 0x048fe200078e00ff */
[----:B------:R-:W-:Y:S01]  /*5270*/  USEL UR10, URZ, 0x1, !UP0 ;  /* 0x000000013f0a7887 */ /* 0x000fe2000c000000 */
[--C-:B------:R-:W-:Y:S01]  /*5280*/  SHF.R.S32.HI R31, RZ, 0x1f, R30.reuse ;  /* 0x0000001fff1f7819 */ /* 0x100fe2000001141e */
[----:B------:R-:W-:Y:S01]  /*5290*/  ULEA.HI UR5, UR5, UR7, URZ, 0x1f ;  /* 0x0000000705057291 */ /* 0x000fe2000f8ff83f */
[----:B------:R-:W-:Y:S01]  /*52a0*/  IMAD.U32 R25, RZ, RZ, UR14 ;  /* 0x0000000eff197e24 */ /* 0x000fe2000f8e00ff */
[C---:B------:R-:W-:Y:S01]  /*52b0*/  ISETP.GE.OR P0, PT, R28.reuse, UR11, P0 ;  /* 0x0000000b1c007c0c */ /* 0x040fe20008706670 */
[----:B------:R-:W-:Y:S01]  /*52c0*/  UIMAD UR6, UR22, UR15, UR6 ;  /* 0x0000000f160672a4 */ /* 0x000fe2000f8e0206 */
[----:B------:R-:W-:Y:S01]  /*52d0*/  IMAD.WIDE R32, R227, 0x80, RZ ;  /* 0x00000080e3207825 */ /* 0x000fe200078e02ff */
[----:B------:R-:W-:Y:S01]  /*52e0*/  ULOP3.LUT UR4, UR4, UR10, URZ, 0x3c, !UPT ;  /* 0x0000000a04047292 */ /* 0x000fe2000f8e3c3f */
[----:B------:R-:W-:Y:S01]  /*52f0*/  IADD3 R38, -R28, UR11, R29 ;  /* 0x0000000b1c267c10 */ /* 0x000fe2000fffe11d */
[----:B------:R-:W-:Y:S01]  /*5300*/  USHF.R.U32.HI UR5, URZ, 0x2, UR5 ;  /* 0x000000023f057899 */ /* 0x000fe20008011605 */
[----:B------:R-:W-:Y:S01]  /*5310*/  IMAD.WIDE.U32 R24, R25, UR22, R30 ;  /* 0x0000001619187c25 */ /* 0x000fe2000f8e001e */
[----:B------:R-:W-:-:S02]  /*5320*/  LOP3.LUT R39, R32, R27, R26, 0xfe, !PT ;  /* 0x0000001b20277212 */ /* 0x000fc400078efe1a */
[----:B------:R-:W-:Y:S01]  /*5330*/  @UP1 ULOP3.LUT UR4, UR4, 0x1, UR5, 0x78, !UPT ;  /* 0x0000000104041892 */ /* 0x000fe2000f8e7805 */
[----:B------:R-:W-:Y:S01]  /*5340*/  VIADD R25, R25, UR6 ;  /* 0x0000000619197c36 */ /* 0x000fe20008000000 */
[----:B------:R-:W-:Y:S01]  /*5350*/  UIMAD UR5, UR5, -0x7, UR8 ;  /* 0xfffffff9050578a4 */ /* 0x000fe2000f8e0208 */
[----:B------:R-:W-:Y:S02]  /*5360*/  IMAD.IADD R35, R34, 0x1, -R35 ;  /* 0x0000000122237824 */ /* 0x000fe400078e0a23 */
[----:B------:R-:W-:Y:S01]  /*5370*/  IMAD.MOV.U32 R34, RZ, RZ, -0x1 ;  /* 0xffffffffff227424 */ /* 0x000fe200078e00ff */
[----:B-1----:R-:W-:Y:S08]  /*5380*/  @P0 BRA `(.L_x_31) ;  /* 0x0000008c00980947 */ /* 0x002ff00003800000 */
[----:B------:R-:W0:Y:S01]  /*5390*/  LDC.64 R28, c[0x0][0x5c8] ;  /* 0x00017200ff1c7b82 */ /* 0x000e220000000a00 */
[----:B------:R-:W-:Y:S01]  /*53a0*/  ULDC.64 UR6, c[0x0][0x5c0] ;  /* 0x0001700000067ab9 */ /* 0x000fe20000000a00 */
[----:B------:R-:W-:Y:S01]  /*53b0*/  BSSY B0, `(.L_x_31) ;  /* 0x00008e3000007945 */ /* 0x000fe20003800000 */
[-C--:B0-----:R-:W-:Y:S02]  /*53c0*/  IMAD R26, R33, R28.reuse, RZ ;  /* 0x0000001c211a7224 */ /* 0x081fe400078e02ff */
[----:B------:R-:W-:-:S04]  /*53d0*/  IMAD.WIDE.U32 R24, R39, R28, R24 ;  /* 0x0000001c27187225 */ /* 0x000fc800078e0018 */
[----:B------:R-:W-:Y:S01]  /*53e0*/  IMAD R27, R39, R29, R26 ;  /* 0x0000001d271b7224 */ /* 0x000fe200078e021a */
[----:B------:R-:W-:Y:S02]  /*53f0*/  LEA R26, P0, R28, R24, 0x3 ;  /* 0x000000181c1a7211 */ /* 0x000fe400078018ff */
[----:B------:R-:W-:Y:S01]  /*5400*/  IADD3 R24, P1, R24, UR6, RZ ;  /* 0x0000000618187c10 */ /* 0x000fe2000ff3e0ff */
[----:B------:R-:W-:Y:S01]  /*5410*/  IMAD.IADD R27, R25, 0x1, R27 ;  /* 0x00000001191b7824 */ /* 0x000fe200078e021b */
[----:B------:R-:W-:-:S04]  /*5420*/  IADD3 R26, P3, R26, UR6, RZ ;  /* 0x000000061a1a7c10 */ /* 0x000fc8000ff7e0ff */
[----:B------:R-:W-:Y:S02]  /*5430*/  LEA.HI.X R28, R28, R27, R29, 0x3, P0 ;  /* 0x0000001b1c1c7211 */ /* 0x000fe400000f1c1d */
[----:B------:R-:W-:Y:S02]  /*5440*/  FSETP.NEU.AND P0, PT, RZ, UR19, PT ;  /* 0x00000013ff007c0b */ /* 0x000fe4000bf0d000 */
[----:B------:R-:W-:Y:S02]  /*5450*/  IADD3.X R25, R27, UR7, RZ, P1, !PT ;  /* 0x000000071b197c10 */ /* 0x000fe40008ffe4ff */
[----:B------:R-:W-:-:S09]  /*5460*/  IADD3.X R27, R28, UR7, RZ, P3, !PT ;  /* 0x000000071c1b7c10 */ /* 0x000fd20009ffe4ff */
[----:B------:R-:W-:Y:S05]  /*5470*/  @!P0 BRA `(.L_x_32) ;  /* 0x0000006800d88947 */ /* 0x000fea0003800000 */
[----:B------:R-:W-:Y:S01]  /*5480*/  ULDC.64 UR10, c[0x0][0x5b8] ;  /* 0x00016e00000a7ab9 */ /* 0x000fe20000000a00 */
[----:B------:R-:W-:Y:S01]  /*5490*/  ISETP.GE.AND P0, PT, R38, 0x1, PT ;  /* 0x000000012600780c */ /* 0x000fe20003f06270 */
[----:B------:R-:W-:Y:S02]  /*54a0*/  UIMAD UR6, UR9, UR10, URZ ;  /* 0x0000000a090672a4 */ /* 0x000fe4000f8e023f */
[----:B------:R-:W-:Y:S01]  /*54b0*/  IMAD.U32 R29, RZ, RZ, UR10 ;  /* 0x0000000aff1d7e24 */ /* 0x000fe2000f8e00ff */
[----:B------:R-:W-:Y:S01]  /*54c0*/  BSSY B1, `(.L_x_33) ;  /* 0x000000f000017945 */ /* 0x000fe20003800000 */
[----:B------:R-:W-:Y:S01]  /*54d0*/  ISETP.LT.OR P4, PT, R35, 0x1, !P0 ;  /* 0x000000012300780c */ /* 0x000fe20004781670 */
[----:B------:R-:W-:Y:S02]  /*54e0*/  UIMAD UR6, UR22, UR11, UR6 ;  /* 0x0000000b160672a4 */ /* 0x000fe4000f8e0206 */
[----:B------:R-:W-:Y:S01]  /*54f0*/  IMAD.WIDE.U32 R30, R29, UR22, R30 ;  /* 0x000000161d1e7c25 */ /* 0x000fe2000f8e001e */
[----:B------:R-:W-:-:S03]  /*5500*/  ULDC.64 UR8, c[0x0][0x5a8] ;  /* 0x00016a0000087ab9 */ /* 0x000fc60000000a00 */
[----:B------:R-:W-:Y:S01]  /*5510*/  VIADD R31, R31, UR6 ;  /* 0x000000061f1f7c36 */ /* 0x000fe20008000000 */
[----:B------:R-:W-:Y:S02]  /*5520*/  ULDC.64 UR6, c[0x0][0x5b0] ;  /* 0x00016c0000067ab9 */ /* 0x000fe40000000a00 */
[----:B------:R-:W-:Y:S02]  /*5530*/  IMAD R36, R33, UR6, RZ ;  /* 0x0000000621247c24 */ /* 0x000fe4000f8e02ff */
[----:B------:R-:W-:-:S04]  /*5540*/  IMAD.WIDE.U32 R28, R39, UR6, R30 ;  /* 0x00000006271c7c25 */ /* 0x000fc8000f8e001e */
[--C-:B------:R-:W-:Y:S01]  /*5550*/  IMAD R37, R39, UR7, R36.reuse ;  /* 0x0000000727257c24 */ /* 0x100fe2000f8e0224 */
[----:B------:R-:W-:Y:S02]  /*5560*/  IADD3 R28, P1, R28, UR8, RZ ;  /* 0x000000081c1c7c10 */ /* 0x000fe4000ff3e0ff */
[----:B------:R-:W-:Y:S02]  /*5570*/  PRMT R36, RZ, 0x7610, R36 ;  /* 0x00007610ff247816 */ /* 0x000fe40000000024 */
[----:B------:R-:W-:Y:S01]  /*5580*/  IADD3.X R29, R29, UR9, R37, P1, !PT ;  /* 0x000000091d1d7c10 */ /* 0x000fe20008ffe425 */
[----:B------:R-:W-:Y:S08]  /*5590*/  @P4 BRA `(.L_x_34) ;  /* 0x0000000000044947 */ /* 0x000ff00003800000 */
[----:B------:R0:W5:Y:S02]  /*55a0*/  LDG.E.U8 R36, desc[UR16][R28.64] ;  /* 0x000000101c247981 */ /* 0x000164000c1e1100 */
.L_x_34:
[----:B------:R-:W-:Y:S05]  /*55b0*/  BSYNC B1 ;  /* 0x0000000000017941 */ /* 0x000fea0003800000 */
.L_x_33:
[----:B-----5:R-:W-:Y:S01]  /*55c0*/  LOP3.LUT R36, R36, 0xff, RZ, 0xc0, !PT ;  /* 0x000000ff24247812 */ /* 0x020fe200078ec0ff */
[----:B------:R-:W-:Y:S01]  /*55d0*/  BSSY B1, `(.L_x_35) ;  /* 0x000000b000017945 */ /* 0x000fe20003800000 */
[----:B------:R-:W-:Y:S02]  /*55e0*/  ISETP.LT.OR P3, PT, R35, 0x2, !P0 ;  /* 0x000000022300780c */ /* 0x000fe40004761670 */
[----:B------:R-:W-:-:S05]  /*55f0*/  F2FP.F16.E5M2.UNPACK_B R36, R36 ;  /* 0x00000024ff24723e */ /* 0x000fca00020004ff */
[----:B------:R-:W-:-:S05]  /*5600*/  HADD2.F32 R36, -RZ, R36.H0_H0 ;  /* 0x20000024ff247230 */ /* 0x000fca0000004100 */
[----:B------:R-:W-:Y:S01]  /*5610*/  FMUL R37, R36, UR19 ;  /* 0x0000001324257c20 */ /* 0x000fe20008400000 */
[----:B------:R-:W-:-:S03]  /*5620*/  PRMT R36, RZ, 0x7610, R36 ;  /* 0x00007610ff247816 */ /* 0x000fc60000000024 */
[----:B------:R-:W-:-:S05]  /*5630*/  FFMA R37, R226, UR20, R37 ;  /* 0x00000014e2257c23 */ /* 0x000fca0008000025 */
[----:B------:R-:W-:-:S05]  /*5640*/  F2FP.SATFINITE.E5M2.F32.PACK_AB_MERGE_C R37, RZ, R37, RZ ;  /* 0x00000025ff25723e */ /* 0x000fca00048060ff */
[----:B------:R1:W-:Y:S01]  /*5650*/  @!P4 STG.E.U8 desc[UR16][R24.64], R37 ;  /* 0x000000251800c986 */ /* 0x0003e2000c101110 */
[----:B------:R-:W-:Y:S05]  /*5660*/  @P3 BRA `(.L_x_36) ;  /* 0x0000000000043947 */ /* 0x000fea0003800000 */
[----:B------:R2:W5:Y:S02]  /*5670*/  LDG.E.U8 R36, desc[UR16][R28.64+0x1] ;  /* 0x000001101c247981 */ /* 0x000564000c1e1100 */
.L_x_36:
[----:B------:R-:W-:Y:S05]  /*5680*/  BSYNC B1 ;  /* 0x0000000000017941 */ /* 0x000fea0003800000 */
.L_x_35:
[----:B-----5:R-:W-:Y:S01]  /*5690*/  LOP3.LUT R36, R36, 0xff, RZ, 0xc0, !PT ;  /* 0x000000ff24247812 */ /* 0x020fe200078ec0ff */
[----:B------:R-:W-:Y:S01]  /*56a0*/  BSSY B1, `(.L_x_37) ;  /* 0x0000013000017945 */ /* 0x000fe20003800000 */
[----:B-1----:R-:W-:Y:S02]  /*56b0*/  IADD3 R37, P1, R39, 0x8, RZ ;  /* 0x0000000827257810 */ /* 0x002fe40007f3e0ff */
[----:B------:R-:W-:-:S03]  /*56c0*/  F2FP.F16.E5M2.UNPACK_B R36, R36 ;  /* 0x00000024ff24723e */ /* 0x000fc600020004ff */
[----:B------:R-:W-:Y:S01]  /*56d0*/  IMAD.X R32, RZ, RZ, R33, P1 ;  /* 0x000000ffff207224 */ /* 0x000fe200008e0621 */
[----:B------:R-:W-:Y:S01]  /*56e0*/  ISETP.GE.AND P1, PT, R38, 0x9, PT ;  /* 0x000000092600780c */ /* 0x000fe20003f26270 */
[----:B------:R-:W-:Y:S02]  /*56f0*/  HADD2.F32 R36, -RZ, R36.H0_H0 ;  /* 0x20000024ff247230 */ /* 0x000fe40000004100 */
[----:B------:R-:W-:Y:S01]  /*5700*/  IMAD R32, R32, UR6, RZ ;  /* 0x0000000620207c24 */ /* 0x000fe2000f8e02ff */
[----:B------:R-:W-:Y:S01]  /*5710*/  ISETP.LT.OR P5, PT, R35, 0x1, !P1 ;  /* 0x000000012300780c */ /* 0x000fe20004fa1670 */
[----:B------:R-:W-:-:S04]  /*5720*/  IMAD.WIDE.U32 R30, R37, UR6, R30 ;  /* 0x00000006251e7c25 */ /* 0x000fc8000f8e001e */
[----:B------:R-:W-:Y:S01]  /*5730*/  FMUL R36, R36, UR19 ;  /* 0x0000001324247c20 */ /* 0x000fe20008400000 */
[----:B------:R-:W-:-:S03]  /*5740*/  IMAD R37, R37, UR7, R32 ;  /* 0x0000000725257c24 */ /* 0x000fc6000f8e0220 */
[----:B------:R-:W-:Y:S01]  /*5750*/  FFMA R36, R225, UR20, R36 ;  /* 0x00000014e1247c23 */ /* 0x000fe20008000024 */
[----:B------:R-:W-:Y:S02]  /*5760*/  IADD3 R30, P4, R30, UR8, RZ ;  /* 0x000000081e1e7c10 */ /* 0x000fe4000ff9e0ff */
[----:B------:R-:W-:Y:S02]  /*5770*/  PRMT R32, RZ, 0x7610, R32 ;  /* 0x00007610ff207816 */ /* 0x000fe40000000020 */
[----:B------:R-:W-:Y:S02]  /*5780*/  F2FP.SATFINITE.E5M2.F32.PACK_AB_MERGE_C R33, RZ, R36, RZ ;  /* 0x00000024ff21723e */ /* 0x000fe400048060ff */
[----:B------:R-:W-:-:S03]  /*5790*/  IADD3.X R31, R31, UR9, R37, P4, !PT ;  /* 0x000000091f1f7c10 */ /* 0x000fc6000a7fe425 */
[----:B------:R1:W-:Y:S01]  /*57a0*/  @!P3 STG.E.U8 desc[UR16][R24.64+0x1], R33 ;  /* 0x000001211800b986 */ /* 0x0003e2000c101110 */
[----:B------:R-:W-:Y:S05]  /*57b0*/  @P5 BRA `(.L_x_38) ;  /* 0x0000000000045947 */ /* 0x000fea0003800000 */
[----:B------:R3:W5:Y:S02]  /*57c0*/  LDG.E.U8 R32, desc[UR16][R30.64] ;  /* 0x000000101e207981 */ /* 0x000764000c1e1100 */
.L_x_38:
[----:B------:R-:W-:Y:S05]  /*57d0*/  BSYNC B1 ;  /* 0x0000000000017941 */ /* 0x000fea0003800000 */
.L_x_37:
[----:B-----5:R-:W-:Y:S01]  /*57e0*/  LOP3.LUT R32, R32, 0xff, RZ, 0xc0, !PT ;  /* 0x000000ff20207812 */ /* 0x020fe200078ec0ff */
[----:B------:R-:W-:Y:S01]  /*57f0*/  BSSY B1, `(.L_x_39) ;  /* 0x000000b000017945 */ /* 0x000fe20003800000 */
[----:B------:R-:W-:Y:S02]  /*5800*/  ISETP.LT.OR P3, PT, R35, 0x2, !P1 ;  /* 0x000000022300780c */ /* 0x000fe40004f61670 */
[----:B------:R-:W-:-:S05]  /*5810*/  F2FP.F16.E5M2.UNPACK_B R32, R32 ;  /* 0x00000020ff20723e */ /* 0x000fca00020004ff */
[----:B------:R-:W-:-:S05]  /*5820*/  HADD2.F32 R32, -RZ, R32.H0_H0 ;  /* 0x20000020ff207230 */ /* 0x000fca0000004100 */
[----:B-1----:R-:W-:Y:S01]  /*5830*/  FMUL R33, R32, UR19 ;  /* 0x0000001320217c20 */ /* 0x002fe20008400000 */
[----:B------:R-:W-:-:S03]  /*5840*/  PRMT R32, RZ, 0x7610, R32 ;  /* 0x00007610ff207816 */ /* 0x000fc60000000020 */
[----:B------:R-:W-:-:S05]  /*5850*/  FFMA R33, R224, UR20, R33 ;  /* 0x00000014e0217c23 */ /* 0x000fca0008000021 */
[----:B------:R-:W-:-:S05]  /*5860*/  F2FP.SATFINITE.E5M2.F32.PACK_AB_MERGE_C R33, RZ, R33, RZ ;  /* 0x00000021ff21723e */ /* 0x000fca00048060ff */
[----:B------:R1:W-:Y:S01]  /*5870*/  @!P5 STG.E.U8 desc[UR16][R26.64], R33 ;  /* 0x000000211a00d986 */ /* 0x0003e2000c101110 */
[----:B------:R-:W-:Y:S05]  /*5880*/  @P3 BRA `(.L_x_40) ;  /* 0x0000000000043947 */ /* 0x000fea0003800000 */
[----:B------:R4:W5:Y:S02]  /*5890*/  LDG.E.U8 R32, desc[UR16][R30.64+0x1] ;  /* 0x000001101e207981 */ /* 0x000964000c1e1100 */
.L_x_40:
[----:B------:R-:W-:Y:S05]  /*58a0*/  BSYNC B1 ;  /* 0x0000000000017941 */ /* 0x000fea0003800000 */
.L_x_39:
[----:B-----5:R-:W-:Y:S01]  /*58b0*/  LOP3.LUT R32, R32, 0xff, RZ, 0xc0, !PT ;  /* 0x000000ff20207812 */ /* 0x020fe200078ec0ff */
[----:B------:R-:W-:Y:S01]  /*58c0*/  BSSY B1, `(.L_x_41) ;  /* 0x000000b000017945 */ /* 0x000fe20003800000 */
[----:B------:R-:W-:Y:S02]  /*58d0*/  ISETP.LT.OR P4, PT, R35, 0x9, !P0 ;  /* 0x000000092300780c */ /* 0x000fe40004781670 */
[----:B------:R-:W-:-:S05]  /*58e0*/  F2FP.F16.E5M2.UNPACK_B R32, R32 ;  /* 0x00000020ff20723e */ /* 0x000fca00020004ff */
[----:B------:R-:W-:-:S05]  /*58f0*/  HADD2.F32 R32, -RZ, R32.H0_H0 ;  /* 0x20000020ff207230 */ /* 0x000fca0000004100 */
[----:B------:R-:W-:-:S04]  /*5900*/  FMUL R32, R32, UR19 ;  /* 0x0000001320207c20 */ /* 0x000fc80008400000 */
[----:B------:R-:W-:-:S05]  /*5910*/  FFMA R32, R223, UR20, R32 ;  /* 0x00000014df207c23 */ /* 0x000fca0008000020 */
[----:B-1----:R-:W-:Y:S02]  /*5920*/  F2FP.SATFINITE.E5M2.F32.PACK_AB_MERGE_C R33, RZ, R32, RZ ;  /* 0x00000020ff21723e */ /* 0x002fe400048060ff */
[----:B------:R-:W-:-:S03]  /*5930*/  PRMT R32, RZ, 0x7610, R32 ;  /* 0x00007610ff207816 */ /* 0x000fc60000000020 */
[----:B------:R1:W-:Y:S01]  /*5940*/  @!P3 STG.E.U8 desc[UR16][R26.64+0x1], R33 ;  /* 0x000001211a00b986 */ /* 0x0003e2000c101110 */
[----:B------:R-:W-:Y:S05]  /*5950*/  @P4 BRA `(.L_x_42) ;  /* 0x0000000000044947 */ /* 0x000fea0003800000 */
[----:B------:R0:W5:Y:S02]  /*5960*/  LDG.E.U8 R32, desc[UR16][R28.64+0x8] ;  /* 0x000008101c207981 */ /* 0x000164000c1e1100 */
.L_x_42:
[----:B------:R-:W-:Y:S05]  /*5970*/  BSYNC B1 ;  /* 0x0000000000017941 */ /* 0x000fea0003800000 */
.L_x_41:
        /* <DEDUP_REMOVED lines=12> */
.L_x_44:
[----:B------:R-:W-:Y:S05]  /*5a40*/  BSYNC B1 ;  /* 0x0000000000017941 */ /* 0x000fea0003800000 */
.L_x_43:
        /* <DEDUP_REMOVED lines=12> */
.L_x_46:
[----:B------:R-:W-:Y:S05]  /*5b10*/  BSYNC B1 ;  /* 0x0000000000017941 */ /* 0x000fea0003800000 */
.L_x_45:
        /* <DEDUP_REMOVED lines=12> */
.L_x_48:
[----:B------:R-:W-:Y:S05]  /*5be0*/  BSYNC B1 ;  /* 0x0000000000017941 */ /* 0x000fea0003800000 */
.L_x_47:
        /* <DEDUP_REMOVED lines=12> */
.L_x_50:
[----:B------:R-:W-:Y:S05]  /*5cb0*/  BSYNC B1 ;  /* 0x0000000000017941 */ /* 0x000fea0003800000 */
.L_x_49:
        /* <DEDUP_REMOVED lines=12> */
.L_x_52:
[----:B------:R-:W-:Y:S05]  /*5d80*/  BSYNC B1 ;  /* 0x0000000000017941 */ /* 0x000fea0003800000 */
.L_x_51:
        /* <DEDUP_REMOVED lines=12> */
.L_x_54:
[----:B------:R-:W-:Y:S05]  /*5e50*/  BSYNC B1 ;  /* 0x0000000000017941 */ /* 0x000fea0003800000 */
.L_x_53:
        /* <DEDUP_REMOVED lines=12> */
.L_x_56:
[----:B------:R-:W-:Y:S05]  /*5f20*/  BSYNC B1 ;  /* 0x0000000000017941 */ /* 0x000fea0003800000 */
.L_x_55:
        /* <DEDUP_REMOVED lines=12> */
.L_x_58:
[----:B------:R-:W-:Y:S05]  /*5ff0*/  BSYNC B1 ;  /* 0x0000000000017941 */ /* 0x000fea0003800000 */
.L_x_57:
        /* <DEDUP_REMOVED lines=12> */
.L_x_60:
[----:B------:R-:W-:Y:S05]  /*60c0*/  BSYNC B1 ;  /* 0x0000000000017941 */ /* 0x000fea0003800000 */
.L_x_59:
        /* <DEDUP_REMOVED lines=12> */
.L_x_62:
[----:B------:R-:W-:Y:S05]  /*6190*/  BSYNC B1 ;  /* 0x0000000000017941 */ /* 0x000fea0003800000 */
.L_x_61:
        /* <DEDUP_REMOVED lines=12> */
.L_x_64:
[----:B------:R-:W-:Y:S05]  /*6260*/  BSYNC B1 ;  /* 0x0000000000017941 */ /* 0x000fea0003800000 */
.L_x_63:
        /* <DEDUP_REMOVED lines=12> */
.L_x_66:
[----:B------:R-:W-:Y:S05]  /*6330*/  BSYNC B1 ;  /* 0x0000000000017941 */ /* 0x000fea0003800000 */
.L_x_65:
        /* <DEDUP_REMOVED lines=12> */
.L_x_68:
[----:B------:R-:W-:Y:S05]  /*6400*/  BSYNC B1 ;  /* 0x0000000000017941 */ /* 0x000fea0003800000 */
.L_x_67:
        /* <DEDUP_REMOVED lines=12> */
.L_x_70:
[----:B------:R-:W-:Y:S05]  /*64d0*/  BSYNC B1 ;  /* 0x0000000000017941 */ /* 0x000fea0003800000 */
.L_x_69:
        /* <DEDUP_REMOVED lines=12> */
.L_x_72:
[----:B------:R-:W-:Y:S05]  /*65a0*/  BSYNC B1 ;  /* 0x0000000000017941 */ /* 0x000fea0003800000 */
.L_x_71:
        /* <DEDUP_REMOVED lines=12> */
.L_x_74:
[----:B------:R-:W-:Y:S05]  /*6670*/  BSYNC B1 ;  /* 0x0000000000017941 */ /* 0x000fea0003800000 */
.L_x_73:
        /* <DEDUP_REMOVED lines=12> */
.L_x_76:
[----:B------:R-:W-:Y:S05]  /*6740*/  BSYNC B1 ;  /* 0x0000000000017941 */ /* 0x000fea0003800000 */
.L_x_75:
        /* <DEDUP_REMOVED lines=12> */
.L_x_78:
[----:B------:R-:W-:Y:S05]  /*6810*/  BSYNC B1 ;  /* 0x0000000000017941 */ /* 0x000fea0003800000 */
.L_x_77:
        /* <DEDUP_REMOVED lines=12> */
.L_x_80:
[----:B------:R-:W-:Y:S05]  /*68e0*/  BSYNC B1 ;  /* 0x0000000000017941 */ /* 0x000fea0003800000 */
.L_x_79:
        /* <DEDUP_REMOVED lines=12> */
.L_x_82:
[----:B------:R-:W-:Y:S05]  /*69b0*/  BSYNC B1 ;  /* 0x0000000000017941 */ /* 0x000fea0003800000 */
.L_x_81:
        /* <DEDUP_REMOVED lines=12> */
.L_x_84:
[----:B------:R-:W-:Y:S05]  /*6a80*/  BSYNC B1 ;  /* 0x0000000000017941 */ /* 0x000fea0003800000 */
.L_x_83:
        /* <DEDUP_REMOVED lines=12> */
.L_x_86:
[----:B------:R-:W-:Y:S05]  /*6b50*/  BSYNC B1 ;  /* 0x0000000000017941 */ /* 0x000fea0003800000 */
.L_x_85:
        /* <DEDUP_REMOVED lines=12> */
.L_x_88:
[----:B------:R-:W-:Y:S05]  /*6c20*/  BSYNC B1 ;  /* 0x0000000000017941 */ /* 0x000fea0003800000 */
.L_x_87:
        /* <DEDUP_REMOVED lines=12> */
.L_x_90:
[----:B------:R-:W-:Y:S05]  /*6cf0*/  BSYNC B1 ;  /* 0x0000000000017941 */ /* 0x000fea0003800000 */
.L_x_89:
        /* <DEDUP_REMOVED lines=12> */
.L_x_92:
[----:B------:R-:W-:Y:S05]  /*6dc0*/  BSYNC B1 ;  /* 0x0000000000017941 */ /* 0x000fea0003800000 */
.L_x_91:
        /* <DEDUP_REMOVED lines=12> */
.L_x_94:
[----:B------:R-:W-:Y:S05]  /*6e90*/  BSYNC B1 ;  /* 0x0000000000017941 */ /* 0x000fea0003800000 */
.L_x_93:
        /* <DEDUP_REMOVED lines=12> */
.L_x_96:
[----:B------:R-:W-:Y:S05]  /*6f60*/  BSYNC B1 ;  /* 0x0000000000017941 */ /* 0x000fea0003800000 */
.L_x_95:
        /* <DEDUP_REMOVED lines=12> */
.L_x_98:
[----:B------:R-:W-:Y:S05]  /*7030*/  BSYNC B1 ;  /* 0x0000000000017941 */ /* 0x000fea0003800000 */
.L_x_97:
        /* <DEDUP_REMOVED lines=12> */
.L_x_100:
[----:B------:R-:W-:Y:S05]  /*7100*/  BSYNC B1 ;  /* 0x0000000000017941 */ /* 0x000fea0003800000 */
.L_x_99:
        /* <DEDUP_REMOVED lines=12> */
.L_x_102:
[----:B------:R-:W-:Y:S05]  /*71d0*/  BSYNC B1 ;  /* 0x0000000000017941 */ /* 0x000fea0003800000 */
.L_x_101:
        /* <DEDUP_REMOVED lines=12> */
.L_x_104:
[----:B------:R-:W-:Y:S05]  /*72a0*/  BSYNC B1 ;  /* 0x0000000000017941 */ /* 0x000fea0003800000 */
.L_x_103:
        /* <DEDUP_REMOVED lines=12> */
.L_x_106:
[----:B------:R-:W-:Y:S05]  /*7370*/  BSYNC B1 ;  /* 0x0000000000017941 */ /* 0x000fea0003800000 */
.L_x_105:
        /* <DEDUP_REMOVED lines=12> */
.L_x_108:
[----:B------:R-:W-:Y:S05]  /*7440*/  BSYNC B1 ;  /* 0x0000000000017941 */ /* 0x000fea0003800000 */
.L_x_107:
        /* <DEDUP_REMOVED lines=12> */
.L_x_110:
[----:B------:R-:W-:Y:S05]  /*7510*/  BSYNC B1 ;  /* 0x0000000000017941 */ /* 0x000fea0003800000 */
.L_x_109:
        /* <DEDUP_REMOVED lines=12> */
.L_x_112:
[----:B------:R-:W-:Y:S05]  /*75e0*/  BSYNC B1 ;  /* 0x0000000000017941 */ /* 0x000fea0003800000 */
.L_x_111:
        /* <DEDUP_REMOVED lines=12> */
.L_x_114:
[----:B------:R-:W-:Y:S05]  /*76b0*/  BSYNC B1 ;  /* 0x0000000000017941 */ /* 0x000fea0003800000 */
.L_x_113:
        /* <DEDUP_REMOVED lines=12> */
.L_x_116:
[----:B------:R-:W-:Y:S05]  /*7780*/  BSYNC B1 ;  /* 0x0000000000017941 */ /* 0x000fea0003800000 */
.L_x_115:
        /* <DEDUP_REMOVED lines=12> */
.L_x_118:
[----:B------:R-:W-:Y:S05]  /*7850*/  BSYNC B1 ;  /* 0x0000000000017941 */ /* 0x000fea0003800000 */
.L_x_117:
        /* <DEDUP_REMOVED lines=12> */
.L_x_120:
[----:B------:R-:W-:Y:S05]  /*7920*/  BSYNC B1 ;  /* 0x0000000000017941 */ /* 0x000fea0003800000 */
.L_x_119:
        /* <DEDUP_REMOVED lines=12> */
.L_x_122:
[----:B------:R-:W-:Y:S05]  /*79f0*/  BSYNC B1 ;  /* 0x0000000000017941 */ /* 0x000fea0003800000 */
.L_x_121:
        /* <DEDUP_REMOVED lines=12> */
.L_x_124:
[----:B------:R-:W-:Y:S05]  /*7ac0*/  BSYNC B1 ;  /* 0x0000000000017941 */ /* 0x000fea0003800000 */
.L_x_123:
        /* <DEDUP_REMOVED lines=12> */
.L_x_126:
[----:B------:R-:W-:Y:S05]  /*7b90*/  BSYNC B1 ;  /* 0x0000000000017941 */ /* 0x000fea0003800000 */
.L_x_125:
        /* <DEDUP_REMOVED lines=12> */
.L_x_128:
[----:B------:R-:W-:Y:S05]  /*7c60*/  BSYNC B1 ;  /* 0x0000000000017941 */ /* 0x000fea0003800000 */
.L_x_127:
        /* <DEDUP_REMOVED lines=12> */
.L_x_130:
[----:B------:R-:W-:Y:S05]  /*7d30*/  BSYNC B1 ;  /* 0x0000000000017941 */ /* 0x000fea0003800000 */
.L_x_129:
        /* <DEDUP_REMOVED lines=12> */
.L_x_132:
[----:B------:R-:W-:Y:S05]  /*7e00*/  BSYNC B1 ;  /* 0x0000000000017941 */ /* 0x000fea0003800000 */
.L_x_131:
        /* <DEDUP_REMOVED lines=12> */
.L_x_134:
[----:B------:R-:W-:Y:S05]  /*7ed0*/  BSYNC B1 ;  /* 0x0000000000017941 */ /* 0x000fea0003800000 */
.L_x_133:
        /* <DEDUP_REMOVED lines=12> */
.L_x_136:
[----:B------:R-:W-:Y:S05]  /*7fa0*/  BSYNC B1 ;  /* 0x0000000000017941 */ /* 0x000fea0003800000 */
.L_x_135:
        /* <DEDUP_REMOVED lines=12> */
.L_x_138:
[----:B------:R-:W-:Y:S05]  /*8070*/  BSYNC B1 ;  /* 0x0000000000017941 */ /* 0x000fea0003800000 */
.L_x_137:
        /* <DEDUP_REMOVED lines=12> */
.L_x_140:
[----:B------:R-:W-:Y:S05]  /*8140*/  BSYNC B1 ;  /* 0x0000000000017941 */ /* 0x000fea0003800000 */
.L_x_139:
        /* <DEDUP_REMOVED lines=12> */
.L_x_142:
[----:B------:R-:W-:Y:S05]  /*8210*/  BSYNC B1 ;  /* 0x0000000000017941 */ /* 0x000fea0003800000 */
.L_x_141:
        /* <DEDUP_REMOVED lines=12> */
.L_x_144:
[----:B------:R-:W-:Y:S05]  /*82e0*/  BSYNC B1 ;  /* 0x0000000000017941 */ /* 0x000fea0003800000 */
.L_x_143:
        /* <DEDUP_REMOVED lines=12> */
.L_x_146:
[----:B------:R-:W-:Y:S05]  /*83b0*/  BSYNC B1 ;  /* 0x0000000000017941 */ /* 0x000fea0003800000 */
.L_x_145:
        /* <DEDUP_REMOVED lines=12> */
.L_x_148:
[----:B------:R-:W-:Y:S05]  /*8480*/  BSYNC B1 ;  /* 0x0000000000017941 */ /* 0x000fea0003800000 */
.L_x_147:
        /* <DEDUP_REMOVED lines=12> */
.L_x_150:
[----:B------:R-:W-:Y:S05]  /*8550*/  BSYNC B1 ;  /* 0x0000000000017941 */ /* 0x000fea0003800000 */
.L_x_149:
        /* <DEDUP_REMOVED lines=12> */
.L_x_152:
[----:B------:R-:W-:Y:S05]  /*8620*/  BSYNC B1 ;  /* 0x0000000000017941 */ /* 0x000fea0003800000 */
.L_x_151:
        /* <DEDUP_REMOVED lines=12> */
.L_x_154:
[----:B------:R-:W-:Y:S05]  /*86f0*/  BSYNC B1 ;  /* 0x0000000000017941 */ /* 0x000fea0003800000 */
.L_x_153:
        /* <DEDUP_REMOVED lines=12> */
.L_x_156:
[----:B------:R-:W-:Y:S05]  /*87c0*/  BSYNC B1 ;  /* 0x0000000000017941 */ /* 0x000fea0003800000 */
.L_x_155:
        /* <DEDUP_REMOVED lines=12> */
.L_x_158:
[----:B------:R-:W-:Y:S05]  /*8890*/  BSYNC B1 ;  /* 0x0000000000017941 */ /* 0x000fea0003800000 */
.L_x_157:
        /* <DEDUP_REMOVED lines=12> */
.L_x_160:
[----:B------:R-:W-:Y:S05]  /*8960*/  BSYNC B1 ;  /* 0x0000000000017941 */ /* 0x000fea0003800000 */
.L_x_159:
        /* <DEDUP_REMOVED lines=12> */
.L_x_162:
[----:B------:R-:W-:Y:S05]  /*8a30*/  BSYNC B1 ;  /* 0x0000000000017941 */ /* 0x000fea0003800000 */
.L_x_161:
        /* <DEDUP_REMOVED lines=12> */
.L_x_164:
[----:B------:R-:W-:Y:S05]  /*8b00*/  BSYNC B1 ;  /* 0x0000000000017941 */ /* 0x000fea0003800000 */
.L_x_163:
        /* <DEDUP_REMOVED lines=12> */
.L_x_166:
[----:B------:R-:W-:Y:S05]  /*8bd0*/  BSYNC B1 ;  /* 0x0000000000017941 */ /* 0x000fea0003800000 */
.L_x_165:
        /* <DEDUP_REMOVED lines=12> */
.L_x_168:
[----:B------:R-:W-:Y:S05]  /*8ca0*/  BSYNC B1 ;  /* 0x0000000000017941 */ /* 0x000fea0003800000 */
.L_x_167:
        /* <DEDUP_REMOVED lines=12> */
.L_x_170:
[----:B------:R-:W-:Y:S05]  /*8d70*/  BSYNC B1 ;  /* 0x0000000000017941 */ /* 0x000fea0003800000 */
.L_x_169:
        /* <DEDUP_REMOVED lines=12> */
.L_x_172:
[----:B------:R-:W-:Y:S05]  /*8e40*/  BSYNC B1 ;  /* 0x0000000000017941 */ /* 0x000fea0003800000 */
.L_x_171:
        /* <DEDUP_REMOVED lines=12> */
.L_x_174:
[----:B------:R-:W-:Y:S05]  /*8f10*/  BSYNC B1 ;  /* 0x0000000000017941 */ /* 0x000fea0003800000 */
.L_x_173:
        /* <DEDUP_REMOVED lines=12> */
.L_x_176:
[----:B------:R-:W-:Y:S05]  /*8fe0*/  BSYNC B1 ;  /* 0x0000000000017941 */ /* 0x000fea0003800000 */
.L_x_175:
        /* <DEDUP_REMOVED lines=12> */
.L_x_178:
[----:B------:R-:W-:Y:S05]  /*90b0*/  BSYNC B1 ;  /* 0x0000000000017941 */ /* 0x000fea0003800000 */
.L_x_177:
        /* <DEDUP_REMOVED lines=12> */
.L_x_180:
[----:B------:R-:W-:Y:S05]  /*9180*/  BSYNC B1 ;  /* 0x0000000000017941 */ /* 0x000fea0003800000 */
.L_x_179:
        /* <DEDUP_REMOVED lines=12> */
.L_x_182:
[----:B------:R-:W-:Y:S05]  /*9250*/  BSYNC B1 ;  /* 0x0000000000017941 */ /* 0x000fea0003800000 */
.L_x_181:
        /* <DEDUP_REMOVED lines=12> */
.L_x_184:
[----:B------:R-:W-:Y:S05]  /*9320*/  BSYNC B1 ;  /* 0x0000000000017941 */ /* 0x000fea0003800000 */
.L_x_183:
[----:B-----5:R-:W-:Y:S01]  /*9330*/  LOP3.LUT R32, R32, 0xff, RZ, 0xc0, !PT ;  /* 0x000000ff20207812 */ /* 0x020fe200078ec0ff */
[----:B------:R-:W-:Y:S01]  /*9340*/  BSSY B1, `(.L_x_185) ;  /* 0x000000b000017945 */ /* 0x000fe20003800000 */
[----:B------:R-:W-:Y:S02]  /*9350*/  ISETP.LT.OR P4, PT, R35, 0x99, !P0 ;  /* 0x000000992300780c */ /* 0x000fe40004781670 */
[----:B------:R-:W-:-:S05]  /*9360*/  F2FP.F16.E5M2.UNPACK_B R32, R32 ;  /* 0x00000020ff20723e */ /* 0x000fca00020004ff */
[----:B------:R-:W-:-:S05]  /*9370*/  HADD2.F32 R32, -RZ, R32.H0_H0 ;  /* 0x20000020ff207230 */ /* 0x000fca0000004100 */
[----:B------:R-:W-:-:S04]  /*9380*/  FMUL R32, R32, UR19 ;  /* 0x0000001320207c20 */ /* 0x000fc80008400000 */
[----:B------:R-:W-:Y:S01]  /*9390*/  FFMA R32, R23, UR20, R32 ;  /* 0x0000001417207c23 */ /* 0x000fe20008000020 */
[----:B------:R-:W-:-:S04]  /*93a0*/  PRMT R23, RZ, 0x7610, R23 ;  /* 0x00007610ff177816 */ /* 0x000fc80000000017 */
[----:B-1----:R-:W-:-:S05]  /*93b0*/  F2FP.SATFINITE.E5M2.F32.PACK_AB_MERGE_C R33, RZ, R32, RZ ;  /* 0x00000020ff21723e */ /* 0x002fca00048060ff */
[----:B------:R1:W-:Y:S01]  /*93c0*/  @!P3 STG.E.U8 desc[UR16][R26.64+0x91], R33 ;  /* 0x000091211a00b986 */ /* 0x0003e2000c101110 */
[----:B------:R-:W-:Y:S05]  /*93d0*/  @P4 BRA `(.L_x_186) ;  /* 0x0000000000044947 */ /* 0x000fea0003800000 */
[----:B------:R0:W5:Y:S02]  /*93e0*/  LDG.E.U8 R23, desc[UR16][R28.64+0x98] ;  /* 0x000098101c177981 */ /* 0x000164000c1e1100 */
.L_x_186:
[----:B------:R-:W-:Y:S05]  /*93f0*/  BSYNC B1 ;  /* 0x0000000000017941 */ /* 0x000fea0003800000 */
.L_x_185:
        /* <DEDUP_REMOVED lines=8> */
[----:B------:R-:W-:-:S05]  /*9480*/  F2FP.SATFINITE.E5M2.F32.PACK_AB_MERGE_C R23, RZ, R23, RZ ;  /* 0x00000017ff17723e */ /* 0x000fca00048060ff */
[----:B------:R0:W-:Y:S01]  /*9490*/  @!P4 STG.E.U8 desc[UR16][R24.64+0x98], R23 ;  /* 0x000098171800c986 */ /* 0x0001e2000c101110 */
[----:B------:R-:W-:Y:S05]  /*94a0*/  @P3 BRA `(.L_x_188) ;  /* 0x0000000000043947 */ /* 0x000fea0003800000 */
[----:B------:R0:W5:Y:S02]  /*94b0*/  LDG.E.U8 R22, desc[UR16][R28.64+0x99] ;  /* 0x000099101c167981 */ /* 0x000164000c1e1100 */
.L_x_188:
[----:B------:R-:W-:Y:S05]  /*94c0*/  BSYNC B1 ;  /* 0x0000000000017941 */ /* 0x000fea0003800000 */
.L_x_187:
        /* <DEDUP_REMOVED lines=8> */
[----:B0-----:R-:W-:-:S05]  /*9550*/  F2FP.SATFINITE.E5M2.F32.PACK_AB_MERGE_C R23, RZ, R22, RZ ;  /* 0x00000016ff17723e */ /* 0x001fca00048060ff */
[----:B------:R0:W-:Y:S01]  /*9560*/  @!P3 STG.E.U8 desc[UR16][R24.64+0x99], R23 ;  /* 0x000099171800b986 */ /* 0x0001e2000c101110 */
[----:B------:R-:W-:Y:S05]  /*9570*/  @P4 BRA `(.L_x_190) ;  /* 0x0000000000044947 */ /* 0x000fea0003800000 */
[----:B------:R0:W5:Y:S02]  /*9580*/  LDG.E.U8 R21, desc[UR16][R30.64+0x98] ;  /* 0x000098101e157981 */ /* 0x000164000c1e1100 */
.L_x_190:
[----:B------:R-:W-:Y:S05]  /*9590*/  BSYNC B1 ;  /* 0x0000000000017941 */ /* 0x000fea0003800000 */
.L_x_189:
        /* <DEDUP_REMOVED lines=12> */
.L_x_192:
[----:B------:R-:W-:Y:S05]  /*9660*/  BSYNC B1 ;  /* 0x0000000000017941 */ /* 0x000fea0003800000 */
.L_x_191:
        /* <DEDUP_REMOVED lines=12> */
.L_x_194:
[----:B------:R-:W-:Y:S05]  /*9730*/  BSYNC B1 ;  /* 0x0000000000017941 */ /* 0x000fea0003800000 */
.L_x_193:
        /* <DEDUP_REMOVED lines=12> */
.L_x_196:
[----:B------:R-:W-:Y:S05]  /*9800*/  BSYNC B1 ;  /* 0x0000000000017941 */ /* 0x000fea0003800000 */
.L_x_195:
        /* <DEDUP_REMOVED lines=12> */
.L_x_198:
[----:B------:R-:W-:Y:S05]  /*98d0*/  BSYNC B1 ;  /* 0x0000000000017941 */ /* 0x000fea0003800000 */
.L_x_197:
        /* <DEDUP_REMOVED lines=12> */
.L_x_200:
[----:B------:R-:W-:Y:S05]  /*99a0*/  BSYNC B1 ;  /* 0x0000000000017941 */ /* 0x000fea0003800000 */
.L_x_199:
        /* <DEDUP_REMOVED lines=12> */
.L_x_202:
[----:B------:R-:W-:Y:S05]  /*9a70*/  BSYNC B1 ;  /* 0x0000000000017941 */ /* 0x000fea0003800000 */
.L_x_201:
        /* <DEDUP_REMOVED lines=12> */
.L_x_204:
[----:B------:R-:W-:Y:S05]  /*9b40*/  BSYNC B1 ;  /* 0x0000000000017941 */ /* 0x000fea0003800000 */
.L_x_203:
        /* <DEDUP_REMOVED lines=12> */
.L_x_206:
[----:B------:R-:W-:Y:S05]  /*9c10*/  BSYNC B1 ;  /* 0x0000000000017941 */ /* 0x000fea0003800000 */
.L_x_205:
        /* <DEDUP_REMOVED lines=12> */
.L_x_208:
[----:B------:R-:W-:Y:S05]  /*9ce0*/  BSYNC B1 ;  /* 0x0000000000017941 */ /* 0x000fea0003800000 */
.L_x_207:
        /* <DEDUP_REMOVED lines=12> */
.L_x_210:
[----:B------:R-:W-:Y:S05]  /*9db0*/  BSYNC B1 ;  /* 0x0000000000017941 */ /* 0x000fea0003800000 */
.L_x_209:
        /* <DEDUP_REMOVED lines=12> */
.L_x_212:
[----:B------:R-:W-:Y:S05]  /*9e80*/  BSYNC B1 ;  /* 0x0000000000017941 */ /* 0x000fea0003800000 */
.L_x_211:
        /* <DEDUP_REMOVED lines=12> */
.L_x_214:
[----:B------:R-:W-:Y:S05]  /*9f50*/  BSYNC B1 ;  /* 0x0000000000017941 */ /* 0x000fea0003800000 */
.L_x_213:
        /* <DEDUP_REMOVED lines=12> */
.L_x_216:
[----:B------:R-:W-:Y:S05]  /*a020*/  BSYNC B1 ;  /* 0x0000000000017941 */ /* 0x000fea0003800000 */
.L_x_215:
        /* <DEDUP_REMOVED lines=12> */
.L_x_218:
[----:B------:R-:W-:Y:S05]  /*a0f0*/  BSYNC B1 ;  /* 0x0000000000017941 */ /* 0x000fea0003800000 */
.L_x_217:
        /* <DEDUP_REMOVED lines=12> */
.L_x_220:
[----:B------:R-:W-:Y:S05]  /*a1c0*/  BSYNC B1 ;  /* 0x0000000000017941 */ /* 0x000fea0003800000 */
.L_x_219:
        /* <DEDUP_REMOVED lines=12> */
.L_x_222:
[----:B------:R-:W-:Y:S05]  /*a290*/  BSYNC B1 ;  /* 0x0000000000017941 */ /* 0x000fea0003800000 */
.L_x_221:
        /* <DEDUP_REMOVED lines=12> */
.L_x_224:
[----:B------:R-:W-:Y:S05]  /*a360*/  BSYNC B1 ;  /* 0x0000000000017941 */ /* 0x000fea0003800000 */
.L_x_223:
        /* <DEDUP_REMOVED lines=12> */
.L_x_226:
[----:B------:R-:W-:Y:S05]  /*a430*/  BSYNC B1 ;  /* 0x0000000000017941 */ /* 0x000fea0003800000 */
.L_x_225:
        /* <DEDUP_REMOVED lines=12> */
.L_x_228:
[----:B------:R-:W-:Y:S05]  /*a500*/  BSYNC B1 ;  /* 0x0000000000017941 */ /* 0x000fea0003800000 */
.L_x_227:
[----:B-----5:R-:W-:Y:S01]  /*a510*/  LOP3.LUT R2, R2, 0xff, RZ, 0xc0, !PT ;  /* 0x000000ff02027812 */ /* 0x020fe200078ec0ff */
[----:B------:R-:W-:Y:S01]  /*a520*/  BSSY B1, `(.L_x_229) ;  /* 0x000000b000017945 */ /* 0x000fe20003800000 */
[----:B------:R-:W-:Y:S02]  /*a530*/  ISETP.LT.OR P4, PT, R35, 0xc1, !P1 ;  /* 0x000000c12300780c */ /* 0x000fe40004f81670 */
[----:B------:R-:W-:-:S05]  /*a540*/  F2FP.F16.E5M2.UNPACK_B R2, R2 ;  /* 0x00000002ff02723e */ /* 0x000fca00020004ff */
[----:B------:R-:W-:-:S05]  /*a550*/  HADD2.F32 R2, -RZ, R2.H0_H0 ;  /* 0x20000002ff027230 */ /* 0x000fca0000004100 */
[----:B0-----:R-:W-:-:S04]  /*a560*/  FMUL R3, R2, UR19 ;  /* 0x0000001302037c20 */ /* 0x001fc80008400000 */
[----:B------:R-:W-:Y:S01]  /*a570*/  FFMA R3, R0, UR20, R3 ;  /* 0x0000001400037c23 */ /* 0x000fe20008000003 */
[----:B------:R-:W-:-:S04]  /*a580*/  PRMT R0, RZ, 0x7610, R0 ;  /* 0x00007610ff007816 */ /* 0x000fc80000000000 */
[----:B------:R-:W-:-:S05]  /*a590*/  F2FP.SATFINITE.E5M2.F32.PACK_AB_MERGE_C R3, RZ, R3, RZ ;  /* 0x00000003ff03723e */ /* 0x000fca00048060ff */
[----:B------:R0:W-:Y:S01]  /*a5a0*/  @!P3 STG.E.U8 desc[UR16][R24.64+0xc1], R3 ;  /* 0x0000c1031800b986 */ /* 0x0001e2000c101110 */
[----:B------:R-:W-:Y:S05]  /*a5b0*/  @P4 BRA `(.L_x_230) ;  /* 0x0000000000044947 */ /* 0x000fea0003800000 */
[----:B------:R0:W5:Y:S02]  /*a5c0*/  LDG.E.U8 R0, desc[UR16][R30.64+0xc0] ;  /* 0x0000c0101e007981 */ /* 0x000164000c1e1100 */
.L_x_230:
[----:B------:R-:W-:Y:S05]  /*a5d0*/  BSYNC B1 ;  /* 0x0000000000017941 */ /* 0x000fea0003800000 */
.L_x_229:
[----:B------:R-:W2:Y:S01]  /*a5e0*/  LDL.LU R2, [R1] ;  /* 0x0000000001027983 */ /* 0x000ea20000300800 */
[----:B-----5:R-:W-:Y:S01]  /*a5f0*/  LOP3.LUT R0, R0, 0xff, RZ, 0xc0, !PT ;  /* 0x000000ff00007812 */ /* 0x020fe200078ec0ff */
[----:B------:R-:W-:Y:S01]  /*a600*/  BSSY B1, `(.L_x_231) ;  /* 0x000000b000017945 */ /* 0x000fe20003800000 */
[----:B------:R-:W-:Y:S02]  /*a610*/  ISETP.LT.OR P3, PT, R35, 0xc2, !P1 ;  /* 0x000000c22300780c */ /* 0x000fe40004f61670 */
[----:B------:R-:W-:-:S05]  /*a620*/  F2FP.F16.E5M2.UNPACK_B R0, R0 ;  /* 0x00000000ff00723e */ /* 0x000fca00020004ff */
[----:B------:R-:W-:-:S05]  /*a630*/  HADD2.F32 R0, -RZ, R0.H0_H0 ;  /* 0x20000000ff007230 */ /* 0x000fca0000004100 */
[----:B------:R-:W-:-:S04]  /*a640*/  FMUL R0, R0, UR19 ;  /* 0x0000001300007c20 */ /* 0x000fc80008400000 */
[----:B--2---:R-:W-:-:S05]  /*a650*/  FFMA R0, R2, UR20, R0 ;  /* 0x0000001402007c23 */ /* 0x004fca0008000000 */
[----:B0-----:R-:W-:Y:S02]  /*a660*/  F2FP.SATFINITE.E5M2.F32.PACK_AB_MERGE_C R3, RZ, R0, RZ ;  /* 0x00000000ff03723e */ /* 0x001fe400048060ff */
[----:B------:R-:W-:-:S03]  /*a670*/  PRMT R0, RZ, 0x7610, R0 ;  /* 0x00007610ff007816 */ /* 0x000fc60000000000 */
[----:B------:R0:W-:Y:S01]  /*a680*/  @!P4 STG.E.U8 desc[UR16][R26.64+0xc0], R3 ;  /* 0x0000c0031a00c986 */ /* 0x0001e2000c101110 */
[----:B------:R-:W-:Y:S05]  /*a690*/  @P3 BRA `(.L_x_232) ;  /* 0x0000000000043947 */ /* 0x000fea0003800000 */
[----:B------:R2:W5:Y:S02]  /*a6a0*/  LDG.E.U8 R0, desc[UR16][R30.64+0xc1] ;  /* 0x0000c1101e007981 */ /* 0x000564000c1e1100 */
.L_x_232:
[----:B------:R-:W-:Y:S05]  /*a6b0*/  BSYNC B1 ;  /* 0x0000000000017941 */ /* 0x000fea0003800000 */
.L_x_231:
[----:B------:R-:W3:Y:S01]  /*a6c0*/  LDL.LU R2, [R1+0x4] ;  /* 0x0000040001027983 */ /* 0x000ee20000300800 */
[----:B-----5:R-:W-:Y:S01]  /*a6d0*/  LOP3.LUT R0, R0, 0xff, RZ, 0xc0, !PT ;  /* 0x000000ff00007812 */ /* 0x020fe200078ec0ff */
[----:B------:R-:W-:Y:S01]  /*a6e0*/  BSSY B1, `(.L_x_233) ;  /* 0x000000b000017945 */ /* 0x000fe20003800000 */
[----:B------:R-:W-:Y:S02]  /*a6f0*/  ISETP.LT.OR P4, PT, R35, 0xc9, !P0 ;  /* 0x000000c92300780c */ /* 0x000fe40004781670 */
[----:B------:R-:W-:-:S05]  /*a700*/  F2FP.F16.E5M2.UNPACK_B R0, R0 ;  /* 0x00000000ff00723e */ /* 0x000fca00020004ff */
[----:B------:R-:W-:-:S05]  /*a710*/  HADD2.F32 R0, -RZ, R0.H0_H0 ;  /* 0x20000000ff007230 */ /* 0x000fca0000004100 */
[----:B------:R-:W-:-:S04]  /*a720*/  FMUL R0, R0, UR19 ;  /* 0x0000001300007c20 */ /* 0x000fc80008400000 */
[----:B---3--:R-:W-:-:S05]  /*a730*/  FFMA R0, R2, UR20, R0 ;  /* 0x0000001402007c23 */ /* 0x008fca0008000000 */
[----:B0-----:R-:W-:Y:S02]  /*a740*/  F2FP.SATFINITE.E5M2.F32.PACK_AB_MERGE_C R3, RZ, R0, RZ ;  /* 0x00000000ff03723e */ /* 0x001fe400048060ff */
[----:B------:R-:W-:-:S03]  /*a750*/  PRMT R0, RZ, 0x7610, R0 ;  /* 0x00007610ff007816 */ /* 0x000fc60000000000 */
[----:B------:R0:W-:Y:S01]  /*a760*/  @!P3 STG.E.U8 desc[UR16][R26.64+0xc1], R3 ;  /* 0x0000c1031a00b986 */ /* 0x0001e2000c101110 */
[----:B------:R-:W-:Y:S05]  /*a770*/  @P4 BRA `(.L_x_234) ;  /* 0x0000000000044947 */ /* 0x000fea0003800000 */
[----:B------:R3:W5:Y:S02]  /*a780*/  LDG.E.U8 R0, desc[UR16][R28.64+0xc8] ;  /* 0x0000c8101c007981 */ /* 0x000764000c1e1100 */
.L_x_234:
[----:B------:R-:W-:Y:S05]  /*a790*/  BSYNC B1 ;  /* 0x0000000000017941 */ /* 0x000fea0003800000 */
.L_x_233:
[----:B------:R-:W2:Y:S01]  /*a7a0*/  LDL.LU R2, [R1+0x8] ;  /* 0x0000080001027983 */ /* 0x000ea20000300800 */
        /* <DEDUP_REMOVED lines=12> */
.L_x_236:
[----:B------:R-:W-:Y:S05]  /*a870*/  BSYNC B1 ;  /* 0x0000000000017941 */ /* 0x000fea0003800000 */
.L_x_235:
        /* <DEDUP_REMOVED lines=13> */
.L_x_238:
[----:B------:R-:W-:Y:S05]  /*a950*/  BSYNC B1 ;  /* 0x0000000000017941 */ /* 0x000fea0003800000 */
.L_x_237:
        /* <DEDUP_REMOVED lines=13> */
.L_x_240:
[----:B------:R-:W-:Y:S05]  /*aa30*/  BSYNC B1 ;  /* 0x0000000000017941 */ /* 0x000fea0003800000 */
.L_x_239:
        /* <DEDUP_REMOVED lines=13> */
.L_x_242:
[----:B------:R-:W-:Y:S05]  /*ab10*/  BSYNC B1 ;  /* 0x0000000000017941 */ /* 0x000fea0003800000 */
.L_x_241:
        /* <DEDUP_REMOVED lines=13> */
.L_x_244:
[----:B------:R-:W-:Y:S05]  /*abf0*/  BSYNC B1 ;  /* 0x0000000000017941 */ /* 0x000fea0003800000 */
.L_x_243:
        /* <DEDUP_REMOVED lines=13> */
.L_x_246:
[----:B------:R-:W-:Y:S05]  /*acd0*/  BSYNC B1 ;  /* 0x0000000000017941 */ /* 0x000fea0003800000 */
.L_x_245:
        /* <DEDUP_REMOVED lines=13> */
.L_x_248:
[----:B------:R-:W-:Y:S05]  /*adb0*/  BSYNC B1 ;  /* 0x0000000000017941 */ /* 0x000fea0003800000 */
.L_x_247:
        /* <DEDUP_REMOVED lines=13> */
.L_x_250:
[----:B------:R-:W-:Y:S05]  /*ae90*/  BSYNC B1 ;  /* 0x0000000000017941 */ /* 0x000fea0003800000 */
.L_x_249:
        /* <DEDUP_REMOVED lines=13> */
.L_x_252:
[----:B------:R-:W-:Y:S05]  /*af70*/  BSYNC B1 ;  /* 0x0000000000017941 */ /* 0x000fea0003800000 */
.L_x_251:
        /* <DEDUP_REMOVED lines=13> */
.L_x_254:
[----:B------:R-:W-:Y:S05]  /*b050*/  BSYNC B1 ;  /* 0x0000000000017941 */ /* 0x000fea0003800000 */
.L_x_253:
        /* <DEDUP_REMOVED lines=13> */
.L_x_256:
[----:B------:R-:W-:Y:S05]  /*b130*/  BSYNC B1 ;  /* 0x0000000000017941 */ /* 0x000fea0003800000 */
.L_x_255:
        /* <DEDUP_REMOVED lines=13> */
.L_x_258:
[----:B------:R-:W-:Y:S05]  /*b210*/  BSYNC B1 ;  /* 0x0000000000017941 */ /* 0x000fea0003800000 */
.L_x_257:
        /* <DEDUP_REMOVED lines=13> */
.L_x_260:
[----:B------:R-:W-:Y:S05]  /*b2f0*/  BSYNC B1 ;  /* 0x0000000000017941 */ /* 0x000fea0003800000 */
.L_x_259:
        /* <DEDUP_REMOVED lines=13> */
.L_x_262:
[----:B------:R-:W-:Y:S05]  /*b3d0*/  BSYNC B1 ;  /* 0x0000000000017941 */ /* 0x000fea0003800000 */
.L_x_261:
        /* <DEDUP_REMOVED lines=13> */
.L_x_264:
[----:B------:R-:W-:Y:S05]  /*b4b0*/  BSYNC B1 ;  /* 0x0000000000017941 */ /* 0x000fea0003800000 */
.L_x_263:
        /* <DEDUP_REMOVED lines=13> */
.L_x_266:
[----:B------:R-:W-:Y:S05]  /*b590*/  BSYNC B1 ;  /* 0x0000000000017941 */ /* 0x000fea0003800000 */
.L_x_265:
        /* <DEDUP_REMOVED lines=13> */
.L_x_268:
[----:B------:R-:W-:Y:S05]  /*b670*/  BSYNC B1 ;  /* 0x0000000000017941 */ /* 0x000fea0003800000 */
.L_x_267:
        /* <DEDUP_REMOVED lines=13> */
.L_x_270:
[----:B------:R-:W-:Y:S05]  /*b750*/  BSYNC B1 ;  /* 0x0000000000017941 */ /* 0x000fea0003800000 */
.L_x_269:
        /* <DEDUP_REMOVED lines=13> */
.L_x_272:
[----:B------:R-:W-:Y:S05]  /*b830*/  BSYNC B1 ;  /* 0x0000000000017941 */ /* 0x000fea0003800000 */
.L_x_271:
        /* <DEDUP_REMOVED lines=13> */
.L_x_274:
[----:B------:R-:W-:Y:S05]  /*b910*/  BSYNC B1 ;  /* 0x0000000000017941 */ /* 0x000fea0003800000 */
.L_x_273:
        /* <DEDUP_REMOVED lines=13> */
.L_x_276:
[----:B------:R-:W-:Y:S05]  /*b9f0*/  BSYNC B1 ;  /* 0x0000000000017941 */ /* 0x000fea0003800000 */
.L_x_275:
        /* <DEDUP_REMOVED lines=13> */
.L_x_278:
[----:B------:R-:W-:Y:S05]  /*bad0*/  BSYNC B1 ;  /* 0x0000000000017941 */ /* 0x000fea0003800000 */
.L_x_277:
        /* <DEDUP_REMOVED lines=13> */
.L_x_280:
[----:B------:R-:W-:Y:S05]  /*bbb0*/  BSYNC B1 ;  /* 0x0000000000017941 */ /* 0x000fea0003800000 */
.L_x_279:
        /* <DEDUP_REMOVED lines=13> */
.L_x_282:
[----:B------:R-:W-:Y:S05]  /*bc90*/  BSYNC B1 ;  /* 0x0000000000017941 */ /* 0x000fea0003800000 */
.L_x_281:
        /* <DEDUP_REMOVED lines=13> */
.L_x_284:
[----:B------:R-:W-:Y:S05]  /*bd70*/  BSYNC B1 ;  /* 0x0000000000017941 */ /* 0x000fea0003800000 */
.L_x_283:
        /* <DEDUP_REMOVED lines=13> */
.L_x_286:
[----:B------:R-:W-:Y:S05]  /*be50*/  BSYNC B1 ;  /* 0x0000000000017941 */ /* 0x000fea0003800000 */
.L_x_285:
        /* <DEDUP_REMOVED lines=13> */
.L_x_288:
[----:B------:R-:W-:Y:S05]  /*bf30*/  BSYNC B1 ;  /* 0x0000000000017941 */ /* 0x000fea0003800000 */
.L_x_287:
[----:B------:R-:W-:Y:S05]  /*bf40*/  @P1 BRA `(.L_x_289) ;  /* 0x0000002000a41947 */ /* 0x000fea0003800000 */
[----:B------:R-:W2:Y:S01]  /*bf50*/  LDL.LU R2, [R1+0x74] ;  /* 0x0000740001027983 */ /* 0x000ea20000300800 */
[----:B-----5:R-:W-:-:S04]  /*bf60*/  LOP3.LUT R0, R0, 0xff, RZ, 0xc0, !PT ;  /* 0x000000ff00007812 */ /* 0x020fc800078ec0ff */
[----:B------:R-:W-:-:S05]  /*bf70*/  F2FP.F16.E5M2.UNPACK_B R0, R0 ;  /* 0x00000000ff00723e */ /* 0x000fca00020004ff */
[----:B------:R-:W-:-:S05]  /*bf80*/  HADD2.F32 R0, -RZ, R0.H0_H0 ;  /* 0x20000000ff007230 */ /* 0x000fca0000004100 */
[----:B------:R-:W-:-:S04]  /*bf90*/  FMUL R0, R0, UR19 ;  /* 0x0000001300007c20 */ /* 0x000fc80008400000 */
[----:B--2---:R-:W-:-:S05]  /*bfa0*/  FFMA R0, R2, UR20, R0 ;  /* 0x0000001402007c23 */ /* 0x004fca0008000000 */
[----:B0-----:R-:W-:-:S05]  /*bfb0*/  F2FP.SATFINITE.E5M2.F32.PACK_AB_MERGE_C R3, RZ, R0, RZ ;  /* 0x00000000ff03723e */ /* 0x001fca00048060ff */
[----:B------:R0:W-:Y:S01]  /*bfc0*/  STG.E.U8 desc[UR16][R26.64+0xf9], R3 ;  /* 0x0000f9031a007986 */ /* 0x0001e2000c101110 */
[----:B------:R-:W-:Y:S05]  /*bfd0*/  BRA `(.L_x_289) ;  /* 0x0000002000807947 */ /* 0x000fea0003800000 */
.L_x_32:
[----:B------:R-:W-:Y:S01]  /*bfe0*/  ISETP.GE.AND P1, PT, R38, 0x1, PT ;  /* 0x000000012600780c */ /* 0x000fe20003f26270 */
[----:B------:R-:W-:Y:S01]  /*bff0*/  FMUL R226, R226, UR20 ;  /* 0x00000014e2e27c20 */ /* 0x000fe20008400000 */
[----:B------:R-:W2:Y:S01]  /*c000*/  LDL.LU R227, [R1+0x10] ;  /* 0x0000100001e37983 */ /* 0x000ea20000300800 */
[----:B------:R-:W-:Y:S01]  /*c010*/  ISETP.GE.AND P0, PT, R38, 0x9, PT ;  /* 0x000000092600780c */ /* 0x000fe20003f06270 */
[----:B------:R-:W-:Y:S01]  /*c020*/  FMUL R225, R225, UR20 ;  /* 0x00000014e1e17c20 */ /* 0x000fe20008400000 */
[C---:B------:R-:W-:Y:S02]  /*c030*/  ISETP.LT.OR P4, PT, R35.reuse, 0x1, !P1 ;  /* 0x000000012300780c */ /* 0x040fe40004f81670 */
[C---:B------:R-:W-:Y:S02]  /*c040*/  ISETP.LT.OR P5, PT, R35.reuse, 0x2, !P1 ;  /* 0x000000022300780c */ /* 0x040fe40004fa1670 */
[----:B------:R-:W-:Y:S02]  /*c050*/  F2FP.SATFINITE.E5M2.F32.PACK_AB_MERGE_C R29, RZ, R226, RZ ;  /* 0x000000e2ff1d723e */ /* 0x000fe400048060ff */
[C---:B------:R-:W-:Y:S01]  /*c060*/  ISETP.LT.OR P3, PT, R35.reuse, 0x1, !P0 ;  /* 0x000000012300780c */ /* 0x040fe20004761670 */
[----:B------:R-:W-:Y:S01]  /*c070*/  FMUL R224, R224, UR20 ;  /* 0x00000014e0e07c20 */ /* 0x000fe20008400000 */
[----:B------:R-:W-:Y:S01]  /*c080*/  ISETP.LT.OR P6, PT, R35, 0xa, !P1 ;  /* 0x0000000a2300780c */ /* 0x000fe20004fc1670 */
[----:B------:R-:W-:Y:S01]  /*c090*/  FMUL R223, R223, UR20 ;  /* 0x00000014dfdf7c20 */ /* 0x000fe20008400000 */
[----:B------:R-:W-:Y:S01]  /*c0a0*/  F2FP.SATFINITE.E5M2.F32.PACK_AB_MERGE_C R225, RZ, R225, RZ ;  /* 0x000000e1ffe1723e */ /* 0x000fe200048060ff */
[----:B------:R-:W-:Y:S01]  /*c0b0*/  FMUL R221, R221, UR20 ;  /* 0x00000014dddd7c20 */ /* 0x000fe20008400000 */
[----:B------:R-:W-:Y:S01]  /*c0c0*/  FMUL R222, R222, UR20 ;  /* 0x00000014dede7c20 */ /* 0x000fe20008400000 */
[----:B------:R0:W-:Y:S01]  /*c0d0*/  @!P4 STG.E.U8 desc[UR16][R24.64], R29 ;  /* 0x0000001d1800c986 */ /* 0x0001e2000c101110 */
[----:B------:R-:W-:-:S02]  /*c0e0*/  ISETP.LT.OR P4, PT, R35, 0x2, !P0 ;  /* 0x000000022300780c */ /* 0x000fc40004781670 */
[----:B------:R-:W-:Y:S01]  /*c0f0*/  F2FP.SATFINITE.E5M2.F32.PACK_AB_MERGE_C R31, RZ, R224, RZ ;  /* 0x000000e0ff1f723e */ /* 0x000fe200048060ff */
[----:B------:R1:W-:Y:S01]  /*c100*/  @!P5 STG.E.U8 desc[UR16][R24.64+0x1], R225 ;  /* 0x000001e11800d986 */ /* 0x0003e2000c101110 */
[C---:B------:R-:W-:Y:S02]  /*c110*/  ISETP.LT.OR P5, PT, R35.reuse, 0x9, !P1 ;  /* 0x000000092300780c */ /* 0x040fe40004fa1670 */
[----:B------:R-:W-:Y:S01]  /*c120*/  F2FP.SATFINITE.E5M2.F32.PACK_AB_MERGE_C R223, RZ, R223, RZ ;  /* 0x000000dfffdf723e */ /* 0x000fe200048060ff */
[----:B------:R-:W-:Y:S01]  /*c130*/  FMUL R220, R220, UR20 ;  /* 0x00000014dcdc7c20 */ /* 0x000fe20008400000 */
[----:B------:R-:W-:Y:S01]  /*c140*/  F2FP.SATFINITE.E5M2.F32.PACK_AB_MERGE_C R221, RZ, R221, RZ ;  /* 0x000000ddffdd723e */ /* 0x000fe200048060ff */
[----:B------:R-:W-:Y:S01]  /*c150*/  @!P3 STG.E.U8 desc[UR16][R26.64], R31 ;  /* 0x0000001f1a00b986 */ /* 0x000fe2000c101110 */
[----:B------:R-:W-:-:S03]  /*c160*/  ISETP.LT.OR P3, PT, R35, 0x9, !P0 ;  /* 0x000000092300780c */ /* 0x000fc60004761670 */
[----:B------:R-:W-:Y:S01]  /*c170*/  @!P4 STG.E.U8 desc[UR16][R26.64+0x1], R223 ;  /* 0x000001df1a00c986 */ /* 0x000fe2000c101110 */
[----:B------:R-:W-:-:S03]  /*c180*/  ISETP.LT.OR P4, PT, R35, 0xa, !P0 ;  /* 0x0000000a2300780c */ /* 0x000fc60004781670 */
[----:B------:R-:W-:Y:S01]  /*c190*/  @!P6 STG.E.U8 desc[UR16][R24.64+0x9], R221 ;  /* 0x000009dd1800e986 */ /* 0x000fe2000c101110 */
[----:B------:R-:W-:Y:S01]  /*c1a0*/  ISETP.LT.OR P6, PT, R35, 0x12, !P1 ;  /* 0x000000122300780c */ /* 0x000fe20004fc1670 */
[----:B------:R-:W-:Y:S01]  /*c1b0*/  FMUL R219, R219, UR20 ;  /* 0x00000014dbdb7c20 */ /* 0x000fe20008400000 */
[----:B0-----:R-:W-:Y:S01]  /*c1c0*/  F2FP.SATFINITE.E5M2.F32.PACK_AB_MERGE_C R29, RZ, R222, RZ ;  /* 0x000000deff1d723e */ /* 0x001fe200048060ff */
[----:B------:R-:W-:Y:S01]  /*c1d0*/  FMUL R217, R217, UR20 ;  /* 0x00000014d9d97c20 */ /* 0x000fe20008400000 */
[----:B------:R-:W3:Y:S01]  /*c1e0*/  LDL.LU R226, [R1+0xc] ;  /* 0x00000c0001e27983 */ /* 0x000ee20000300800 */
[----:B------:R-:W-:Y:S02]  /*c1f0*/  F2FP.SATFINITE.E5M2.F32.PACK_AB_MERGE_C R33, RZ, R220, RZ ;  /* 0x000000dcff21723e */ /* 0x000fe400048060ff */
[----:B------:R-:W-:Y:S01]  /*c200*/  F2FP.SATFINITE.E5M2.F32.PACK_AB_MERGE_C R219, RZ, R219, RZ ;  /* 0x000000dbffdb723e */ /* 0x000fe200048060ff */
[----:B------:R0:W-:Y:S01]  /*c210*/  @!P5 STG.E.U8 desc[UR16][R24.64+0x8], R29 ;  /* 0x0000081d1800d986 */ /* 0x0001e2000c101110 */
[----:B------:R-:W-:-:S02]  /*c220*/  ISETP.LT.OR P5, PT, R35, 0x11, !P1 ;  /* 0x000000112300780c */ /* 0x000fc40004fa1670 */
[----:B------:R-:W-:Y:S01]  /*c230*/  F2FP.SATFINITE.E5M2.F32.PACK_AB_MERGE_C R217, RZ, R217, RZ ;  /* 0x000000d9ffd9723e */ /* 0x000fe200048060ff */
[----:B-1----:R-:W4:Y:S01]  /*c240*/  LDL.LU R225, [R1+0x8] ;  /* 0x0000080001e17983 */ /* 0x002f220000300800 */
[----:B------:R-:W-:-:S03]  /*c250*/  FMUL R218, R218, UR20 ;  /* 0x00000014dada7c20 */ /* 0x000fc60008400000 */
[----:B------:R-:W3:Y:S04]  /*c260*/  LDL.LU R224, [R1+0x4] ;  /* 0x0000040001e07983 */ /* 0x000ee80000300800 */
[----:B------:R-:W4:Y:S01]  /*c270*/  LDL.LU R222, [R1] ;  /* 0x0000000001de7983 */ /* 0x000f220000300800 */
[----:B0-----:R-:W-:Y:S01]  /*c280*/  F2FP.SATFINITE.E5M2.F32.PACK_AB_MERGE_C R29, RZ, R218, RZ ;  /* 0x000000daff1d723e */ /* 0x001fe200048060ff */
[----:B------:R-:W-:Y:S01]  /*c290*/  FMUL R216, R216, UR20 ;  /* 0x00000014d8d87c20 */ /* 0x000fe20008400000 */
[----:B------:R-:W-:Y:S01]  /*c2a0*/  FMUL R215, R215, UR20 ;  /* 0x00000014d7d77c20 */ /* 0x000fe20008400000 */
[----:B------:R0:W-:Y:S01]  /*c2b0*/  @!P3 STG.E.U8 desc[UR16][R26.64+0x8], R33 ;  /* 0x000008211a00b986 */ /* 0x0001e2000c101110 */
[----:B------:R-:W-:Y:S01]  /*c2c0*/  ISETP.LT.OR P3, PT, R35, 0x11, !P0 ;  /* 0x000000112300780c */ /* 0x000fe20004761670 */
[----:B------:R-:W-:Y:S01]  /*c2d0*/  FMUL R213, R213, UR20 ;  /* 0x00000014d5d57c20 */ /* 0x000fe20008400000 */
[----:B------:R-:W-:Y:S01]  /*c2e0*/  F2FP.SATFINITE.E5M2.F32.PACK_AB_MERGE_C R31, RZ, R216, RZ ;  /* 0x000000d8ff1f723e */ /* 0x000fe200048060ff */
[----:B------:R-:W-:Y:S01]  /*c2f0*/  @!P4 STG.E.U8 desc[UR16][R26.64+0x9], R219 ;  /* 0x000009db1a00c986 */ /* 0x000fe2000c101110 */
[C---:B------:R-:W-:Y:S01]  /*c300*/  ISETP.LT.OR P4, PT, R35.reuse, 0x12, !P0 ;  /* 0x000000122300780c */ /* 0x040fe20004781670 */
[----:B------:R-:W-:Y:S01]  /*c310*/  FMUL R214, R214, UR20 ;  /* 0x00000014d6d67c20 */ /* 0x000fe20008400000 */
[----:B------:R-:W-:Y:S01]  /*c320*/  F2FP.SATFINITE.E5M2.F32.PACK_AB_MERGE_C R215, RZ, R215, RZ ;  /* 0x000000d7ffd7723e */ /* 0x000fe200048060ff */
[----:B------:R-:W-:Y:S01]  /*c330*/  @!P6 STG.E.U8 desc[UR16][R24.64+0x11], R217 ;  /* 0x000011d91800e986 */ /* 0x000fe2000c101110 */
[C---:B------:R-:W-:Y:S01]  /*c340*/  ISETP.LT.OR P6, PT, R35.reuse, 0x1a, !P1 ;  /* 0x0000001a2300780c */ /* 0x040fe20004fc1670 */
[----:B------:R-:W-:Y:S01]  /*c350*/  FMUL R212, R212, UR20 ;  /* 0x00000014d4d47c20 */ /* 0x000fe20008400000 */
[----:B------:R-:W-:Y:S01]  /*c360*/  F2FP.SATFINITE.E5M2.F32.PACK_AB_MERGE_C R213, RZ, R213, RZ ;  /* 0x000000d5ffd5723e */ /* 0x000fe200048060ff */
[----:B------:R1:W-:Y:S01]  /*c370*/  @!P5 STG.E.U8 desc[UR16][R24.64+0x10], R29 ;  /* 0x0000101d1800d986 */ /* 0x0003e2000c101110 */
[----:B------:R-:W-:Y:S01]  /*c380*/  ISETP.LT.OR P5, PT, R35, 0x19, !P1 ;  /* 0x000000192300780c */ /* 0x000fe20004fa1670 */
[----:B------:R-:W-:Y:S01]  /*c390*/  FMUL R211, R211, UR20 ;  /* 0x00000014d3d37c20 */ /* 0x000fe20008400000 */
[----:B------:R-:W-:Y:S01]  /*c3a0*/  FMUL R209, R209, UR20 ;  /* 0x00000014d1d17c20 */ /* 0x000fe20008400000 */
[----:B------:R1:W-:Y:S01]  /*c3b0*/  @!P3 STG.E.U8 desc[UR16][R26.64+0x10], R31 ;  /* 0x0000101f1a00b986 */ /* 0x0003e2000c101110 */
[C---:B------:R-:W-:Y:S01]  /*c3c0*/  ISETP.LT.OR P3, PT, R35.reuse, 0x19, !P0 ;  /* 0x000000192300780c */ /* 0x040fe20004761670 */
[----:B------:R-:W-:Y:S01]  /*c3d0*/  FMUL R210, R210, UR20 ;  /* 0x00000014d2d27c20 */ /* 0x000fe20008400000 */
[----:B0-----:R-:W-:Y:S01]  /*c3e0*/  F2FP.SATFINITE.E5M2.F32.PACK_AB_MERGE_C R33, RZ, R212, RZ ;  /* 0x000000d4ff21723e */ /* 0x001fe200048060ff */
[----:B------:R-:W-:Y:S01]  /*c3f0*/  @!P4 STG.E.U8 desc[UR16][R26.64+0x11], R215 ;  /* 0x000011d71a00c986 */ /* 0x000fe2000c101110 */
[C---:B------:R-:W-:Y:S01]  /*c400*/  ISETP.LT.OR P4, PT, R35.reuse, 0x1a, !P0 ;  /* 0x0000001a2300780c */ /* 0x040fe20004781670 */
[----:B------:R-:W-:Y:S01]  /*c410*/  FMUL R208, R208, UR20 ;  /* 0x00000014d0d07c20 */ /* 0x000fe20008400000 */
[----:B------:R-:W-:Y:S01]  /*c420*/  F2FP.SATFINITE.E5M2.F32.PACK_AB_MERGE_C R211, RZ, R211, RZ ;  /* 0x000000d3ffd3723e */ /* 0x000fe200048060ff */
[----:B------:R-:W-:Y:S01]  /*c430*/  @!P6 STG.E.U8 desc[UR16][R24.64+0x19], R213 ;  /* 0x000019d51800e986 */ /* 0x000fe2000c101110 */
[----:B------:R-:W-:Y:S01]  /*c440*/  ISETP.LT.OR P6, PT, R35, 0x22, !P1 ;  /* 0x000000222300780c */ /* 0x000fe20004fc1670 */
[----:B------:R-:W-:Y:S01]  /*c450*/  FMUL R207, R207, UR20 ;  /* 0x00000014cfcf7c20 */ /* 0x000fe20008400000 */
[----:B-1----:R-:W-:Y:S01]  /*c460*/  F2FP.SATFINITE.E5M2.F32.PACK_AB_MERGE_C R29, RZ, R214, RZ ;  /* 0x000000d6ff1d723e */ /* 0x002fe200048060ff */
[----:B------:R-:W-:Y:S01]  /*c470*/  FMUL R205, R205, UR20 ;  /* 0x00000014cdcd7c20 */ /* 0x000fe20008400000 */
[----:B------:R-:W-:Y:S01]  /*c480*/  F2FP.SATFINITE.E5M2.F32.PACK_AB_MERGE_C R209, RZ, R209, RZ ;  /* 0x000000d1ffd1723e */ /* 0x000fe200048060ff */
[----:B------:R-:W-:Y:S01]  /*c490*/  FMUL R206, R206, UR20 ;  /* 0x00000014cece7c20 */ /* 0x000fe20008400000 */
[----:B------:R-:W-:Y:S01]  /*c4a0*/  F2FP.SATFINITE.E5M2.F32.PACK_AB_MERGE_C R31, RZ, R208, RZ ;  /* 0x000000d0ff1f723e */ /* 0x000fe200048060ff */
[----:B------:R0:W-:Y:S01]  /*c4b0*/  @!P5 STG.E.U8 desc[UR16][R24.64+0x18], R29 ;  /* 0x0000181d1800d986 */ /* 0x0001e2000c101110 */
[C---:B------:R-:W-:Y:S01]  /*c4c0*/  ISETP.LT.OR P5, PT, R35.reuse, 0x21, !P1 ;  /* 0x000000212300780c */ /* 0x040fe20004fa1670 */
[----:B------:R-:W-:Y:S01]  /*c4d0*/  FMUL R204, R204, UR20 ;  /* 0x00000014cccc7c20 */ /* 0x000fe20008400000 */
[----:B------:R-:W-:Y:S01]  /*c4e0*/  F2FP.SATFINITE.E5M2.F32.PACK_AB_MERGE_C R207, RZ, R207, RZ ;  /* 0x000000cfffcf723e */ /* 0x000fe200048060ff */
[----:B------:R1:W-:Y:S01]  /*c4f0*/  @!P3 STG.E.U8 desc[UR16][R26.64+0x18], R33 ;  /* 0x000018211a00b986 */ /* 0x0003e2000c101110 */
[----:B------:R-:W-:Y:S01]  /*c500*/  ISETP.LT.OR P3, PT, R35, 0x21, !P0 ;  /* 0x000000212300780c */ /* 0x000fe20004761670 */
[----:B------:R-:W-:Y:S01]  /*c510*/  FMUL R203, R203, UR20 ;  /* 0x00000014cbcb7c20 */ /* 0x000fe20008400000 */
[----:B------:R-:W-:Y:S01]  /*c520*/  F2FP.SATFINITE.E5M2.F32.PACK_AB_MERGE_C R205, RZ, R205, RZ ;  /* 0x000000cdffcd723e */ /* 0x000fe200048060ff */
[----:B------:R-:W-:Y:S01]  /*c530*/  @!P4 STG.E.U8 desc[UR16][R26.64+0x19], R211 ;  /* 0x000019d31a00c986 */ /* 0x000fe2000c101110 */
[----:B------:R-:W-:Y:S01]  /*c540*/  ISETP.LT.OR P4, PT, R35, 0x22, !P0 ;  /* 0x000000222300780c */ /* 0x000fe20004781670 */
[----:B------:R-:W-:Y:S01]  /*c550*/  FMUL R201, R201, UR20 ;  /* 0x00000014c9c97c20 */ /* 0x000fe20008400000 */
[----:B------:R-:W-:Y:S01]  /*c560*/  F2FP.SATFINITE.E5M2.F32.PACK_AB_MERGE_C R203, RZ, R203, RZ ;  /* 0x000000cbffcb723e */ /* 0x000fe200048060ff */
[----:B------:R-:W-:Y:S01]  /*c570*/  @!P6 STG.E.U8 desc[UR16][R24.64+0x21], R209 ;  /* 0x000021d11800e986 */ /* 0x000fe2000c101110 */
[----:B------:R-:W-:Y:S01]  /*c580*/  ISETP.LT.OR P6, PT, R35, 0x2a, !P1 ;  /* 0x0000002a2300780c */ /* 0x000fe20004fc1670 */
[----:B------:R-:W-:Y:S01]  /*c590*/  FMUL R202, R202, UR20 ;  /* 0x00000014caca7c20 */ /* 0x000fe20008400000 */
[----:B0-----:R-:W-:Y:S01]  /*c5a0*/  F2FP.SATFINITE.E5M2.F32.PACK_AB_MERGE_C R29, RZ, R210, RZ ;  /* 0x000000d2ff1d723e */ /* 0x001fe200048060ff */
[----:B------:R-:W-:Y:S01]  /*c5b0*/  FMUL R200, R200, UR20 ;  /* 0x00000014c8c87c20 */ /* 0x000fe20008400000 */
[----:B-1----:R-:W-:Y:S01]  /*c5c0*/  F2FP.SATFINITE.E5M2.F32.PACK_AB_MERGE_C R33, RZ, R204, RZ ;  /* 0x000000ccff21723e */ /* 0x002fe200048060ff */
[----:B------:R-:W-:Y:S01]  /*c5d0*/  FMUL R199, R199, UR20 ;  /* 0x00000014c7c77c20 */ /* 0x000fe20008400000 */
[----:B------:R-:W-:Y:S01]  /*c5e0*/  F2FP.SATFINITE.E5M2.F32.PACK_AB_MERGE_C R201, RZ, R201, RZ ;  /* 0x000000c9ffc9723e */ /* 0x000fe200048060ff */
[----:B------:R0:W-:Y:S01]  /*c5f0*/  @!P5 STG.E.U8 desc[UR16][R24.64+0x20], R29 ;  /* 0x0000201d1800d986 */ /* 0x0001e2000c101110 */
[----:B------:R-:W-:Y:S01]  /*c600*/  ISETP.LT.OR P5, PT, R35, 0x29, !P1 ;  /* 0x000000292300780c */ /* 0x000fe20004fa1670 */
[----:B------:R-:W-:Y:S01]  /*c610*/  FMUL R197, R197, UR20 ;  /* 0x00000014c5c57c20 */ /* 0x000fe20008400000 */
[----:B------:R-:W-:Y:S01]  /*c620*/  F2FP.SATFINITE.E5M2.F32.PACK_AB_MERGE_C R199, RZ, R199, RZ ;  /* 0x000000c7ffc7723e */ /* 0x000fe200048060ff */
[----:B------:R1:W-:Y:S01]  /*c630*/  @!P3 STG.E.U8 desc[UR16][R26.64+0x20], R31 ;  /* 0x0000201f1a00b986 */ /* 0x0003e2000c101110 */
[C---:B------:R-:W-:Y:S01]  /*c640*/  ISETP.LT.OR P3, PT, R35.reuse, 0x29, !P0 ;  /* 0x000000292300780c */ /* 0x040fe20004761670 */
[----:B------:R-:W-:Y:S01]  /*c650*/  FMUL R198, R198, UR20 ;  /* 0x00000014c6c67c20 */ /* 0x000fe20008400000 */
[----:B------:R-:W-:Y:S01]  /*c660*/  F2FP.SATFINITE.E5M2.F32.PACK_AB_MERGE_C R197, RZ, R197, RZ ;  /* 0x000000c5ffc5723e */ /* 0x000fe200048060ff */
[----:B------:R-:W-:Y:S01]  /*c670*/  @!P4 STG.E.U8 desc[UR16][R26.64+0x21], R207 ;  /* 0x000021cf1a00c986 */ /* 0x000fe2000c101110 */
[----:B------:R-:W-:Y:S01]  /*c680*/  ISETP.LT.OR P4, PT, R35, 0x2a, !P0 ;  /* 0x0000002a2300780c */ /* 0x000fe20004781670 */
[----:B------:R-:W-:Y:S01]  /*c690*/  FMUL R196, R196, UR20 ;  /* 0x00000014c4c47c20 */ /* 0x000fe20008400000 */
[----:B------:R-:W-:Y:S01]  /*c6a0*/  FMUL R195, R195, UR20 ;  /* 0x00000014c3c37c20 */ /* 0x000fe20008400000 */
        /* <DEDUP_REMOVED lines=27> */
[----:B------:R-:W-:Y:S01]  /*c860*/  FMUL R186, R186, UR20 ;  /* 0x00000014baba7c20 */ /* 0x000fe20008400000 */
        /* <DEDUP_REMOVED lines=156> */
[----:B-----5:R-:W-:Y:S01]  /*d230*/  FMUL R0, R0, UR20 ;  /* 0x0000001400007c20 */ /* 0x020fe20008400000 */
[----:B-1----:R-:W-:Y:S01]  /*d240*/  F2FP.SATFINITE.E5M2.F32.PACK_AB_MERGE_C R33, RZ, R164, RZ ;  /* 0x000000a4ff21723e */ /* 0x002fe200048060ff */
        /* <DEDUP_REMOVED lines=9> */
[----:B------:R-:W-:Y:S01]  /*d2e0*/  FMUL R4, R4, UR20 ;  /* 0x0000001404047c20 */ /* 0x000fe20008400000 */
[----:B------:R-:W-:Y:S01]  /*d2f0*/  @!P4 STG.E.U8 desc[UR16][R26.64+0x71], R167 ;  /* 0x000071a71a00c986 */ /* 0x000fe2000c101110 */
[----:B------:R-:W-:-:S03]  /*d300*/  ISETP.LT.OR P4, PT, R35, 0x7a, !P0 ;  /* 0x0000007a2300780c */ /* 0x000fc60004781670 */
[----:B------:R-:W-:Y:S01]  /*d310*/  @!P6 STG.E.U8 desc[UR16][R24.64+0x79], R165 ;  /* 0x000079a51800e986 */ /* 0x000fe2000c101110 */
[----:B------:R-:W-:Y:S02]  /*d320*/  ISETP.LT.OR P6, PT, R35, 0x82, !P1 ;  /* 0x000000822300780c */ /* 0x000fe40004fc1670 */
[----:B0-----:R-:W-:Y:S01]  /*d330*/  F2FP.SATFINITE.E5M2.F32.PACK_AB_MERGE_C R29, RZ, R166, RZ ;  /* 0x000000a6ff1d723e */ /* 0x001fe200048060ff */
[----:B------:R-:W3:Y:S01]  /*d340*/  LDL.LU R220, [R1+0x14] ;  /* 0x0000140001dc7983 */ /* 0x000ee20000300800 */
[----:B-1----:R-:W-:-:S03]  /*d350*/  F2FP.SATFINITE.E5M2.F32.PACK_AB_MERGE_C R31, RZ, R160, RZ ;  /* 0x000000a0ff1f723e */ /* 0x002fc600048060ff */
[----:B------:R0:W-:Y:S01]  /*d360*/  @!P5 STG.E.U8 desc[UR16][R24.64+0x78], R29 ;  /* 0x0000781d1800d986 */ /* 0x0001e2000c101110 */
[----:B------:R-:W-:-:S03]  /*d370*/  ISETP.LT.OR P5, PT, R35, 0x81, !P1 ;  /* 0x000000812300780c */ /* 0x000fc60004fa1670 */
[----:B------:R1:W-:Y:S01]  /*d380*/  @!P3 STG.E.U8 desc[UR16][R26.64+0x78], R33 ;  /* 0x000078211a00b986 */ /* 0x0003e2000c101110 */
[----:B------:R-:W-:-:S03]  /*d390*/  ISETP.LT.OR P3, PT, R35, 0x81, !P0 ;  /* 0x000000812300780c */ /* 0x000fc60004761670 */
        /* <DEDUP_REMOVED lines=26> */
[----:B0-----:R-:W-:Y:S02]  /*d540*/  F2FP.SATFINITE.E5M2.F32.PACK_AB_MERGE_C R29, RZ, R154, RZ ;  /* 0x0000009aff1d723e */ /* 0x001fe400048060ff */
[----:B-1----:R-:W-:-:S03]  /*d550*/  F2FP.SATFINITE.E5M2.F32.PACK_AB_MERGE_C R33, RZ, R20, RZ ;  /* 0x00000014ff21723e */ /* 0x002fc600048060ff */
[----:B------:R0:W-:Y:S01]  /*d560*/  @!P5 STG.E.U8 desc[UR16][R24.64+0x90], R29 ;  /* 0x0000901d1800d986 */ /* 0x0001e2000c101110 */
[----:B------:R-:W-:-:S03]  /*d570*/  ISETP.LT.OR P5, PT, R35, 0x99, !P1 ;  /* 0x000000992300780c */ /* 0x000fc60004fa1670 */
[----:B------:R-:W-:Y:S01]  /*d580*/  @!P3 STG.E.U8 desc[UR16][R26.64+0x90], R31 ;  /* 0x0000901f1a00b986 */ /* 0x000fe2000c101110 */
[----:B------:R-:W-:-:S03]  /*d590*/  ISETP.LT.OR P3, PT, R35, 0x99, !P0 ;  /* 0x000000992300780c */ /* 0x000fc60004761670 */
[----:B------:R1:W-:Y:S01]  /*d5a0*/  @!P4 STG.E.U8 desc[UR16][R26.64+0x91], R23 ;  /* 0x000091171a00c986 */ /* 0x0003e2000c101110 */
[----:B------:R-:W-:-:S03]  /*d5b0*/  ISETP.LT.OR P4, PT, R35, 0x9a, !P0 ;  /* 0x0000009a2300780c */ /* 0x000fc60004781670 */
[----:B------:R2:W-:Y:S01]  /*d5c0*/  @!P6 STG.E.U8 desc[UR16][R24.64+0x99], R21 ;  /* 0x000099151800e986 */ /* 0x0005e2000c101110 */
[----:B------:R-:W-:Y:S02]  /*d5d0*/  ISETP.LT.OR P6, PT, R35, 0xa2, !P1 ;  /* 0x000000a22300780c */ /* 0x000fe40004fc1670 */
[----:B0-----:R-:W-:-:S05]  /*d5e0*/  F2FP.SATFINITE.E5M2.F32.PACK_AB_MERGE_C R29, RZ, R22, RZ ;  /* 0x00000016ff1d723e */ /* 0x001fca00048060ff */
[----:B------:R-:W-:Y:S01]  /*d5f0*/  @!P5 STG.E.U8 desc[UR16][R24.64+0x98], R29 ;  /* 0x0000981d1800d986 */ /* 0x000fe2000c101110 */
[C---:B------:R-:W-:Y:S02]  /*d600*/  ISETP.LT.OR P5, PT, R35.reuse, 0xa1, !P1 ;  /* 0x000000a12300780c */ /* 0x040fe40004fa1670 */
[----:B-1----:R-:W-:Y:S01]  /*d610*/  F2FP.SATFINITE.E5M2.F32.PACK_AB_MERGE_C R23, RZ, R18, RZ ;  /* 0x00000012ff17723e */ /* 0x002fe200048060ff */
[----:B------:R-:W-:Y:S01]  /*d620*/  @!P3 STG.E.U8 desc[UR16][R26.64+0x98], R33 ;  /* 0x000098211a00b986 */ /* 0x000fe2000c101110 */
[C---:B------:R-:W-:Y:S02]  /*d630*/  ISETP.LT.OR P3, PT, R35.reuse, 0xa1, !P0 ;  /* 0x000000a12300780c */ /* 0x040fe40004761670 */
[----:B--2---:R-:W-:Y:S01]  /*d640*/  F2FP.SATFINITE.E5M2.F32.PACK_AB_MERGE_C R21, RZ, R16, RZ ;  /* 0x00000010ff15723e */ /* 0x004fe200048060ff */
[----:B------:R0:W-:Y:S01]  /*d650*/  @!P4 STG.E.U8 desc[UR16][R26.64+0x99], R19 ;  /* 0x000099131a00c986 */ /* 0x0001e2000c101110 */
[----:B------:R-:W-:-:S03]  /*d660*/  ISETP.LT.OR P4, PT, R35, 0xa2, !P0 ;  /* 0x000000a22300780c */ /* 0x000fc60004781670 */
[----:B------:R1:W-:Y:S01]  /*d670*/  @!P6 STG.E.U8 desc[UR16][R24.64+0xa1], R17 ;  /* 0x0000a1111800e986 */ /* 0x0003e2000c101110 */
[----:B------:R-:W-:-:S03]  /*d680*/  ISETP.LT.OR P6, PT, R35, 0xaa, !P1 ;  /* 0x000000aa2300780c */ /* 0x000fc60004fc1670 */
[----:B------:R-:W-:Y:S01]  /*d690*/  @!P5 STG.E.U8 desc[UR16][R24.64+0xa0], R23 ;  /* 0x0000a0171800d986 */ /* 0x000fe2000c101110 */
[----:B------:R-:W-:-:S03]  /*d6a0*/  ISETP.LT.OR P5, PT, R35, 0xa9, !P1 ;  /* 0x000000a92300780c */ /* 0x000fc60004fa1670 */
[----:B------:R-:W-:Y:S01]  /*d6b0*/  @!P3 STG.E.U8 desc[UR16][R26.64+0xa0], R21 ;  /* 0x0000a0151a00b986 */ /* 0x000fe2000c101110 */
[C---:B------:R-:W-:Y:S02]  /*d6c0*/  ISETP.LT.OR P3, PT, R35.reuse, 0xa9, !P0 ;  /* 0x000000a92300780c */ /* 0x040fe40004761670 */
[----:B0-----:R-:W-:Y:S01]  /*d6d0*/  F2FP.SATFINITE.E5M2.F32.PACK_AB_MERGE_C R19, RZ, R14, RZ ;  /* 0x0000000eff13723e */ /* 0x001fe200048060ff */
[----:B------:R0:W-:Y:S01]  /*d6e0*/  @!P4 STG.E.U8 desc[UR16][R26.64+0xa1], R15 ;  /* 0x0000a10f1a00c986 */ /* 0x0001e2000c101110 */
[C---:B------:R-:W-:Y:S02]  /*d6f0*/  ISETP.LT.OR P4, PT, R35.reuse, 0xaa, !P0 ;  /* 0x000000aa2300780c */ /* 0x040fe40004781670 */
[----:B-1----:R-:W-:Y:S01]  /*d700*/  F2FP.SATFINITE.E5M2.F32.PACK_AB_MERGE_C R17, RZ, R12, RZ ;  /* 0x0000000cff11723e */ /* 0x002fe200048060ff */
        /* <DEDUP_REMOVED lines=15> */
[----:B0-----:R-:W-:Y:S02]  /*d800*/  F2FP.SATFINITE.E5M2.F32.PACK_AB_MERGE_C R11, RZ, R6, RZ ;  /* 0x00000006ff0b723e */ /* 0x001fe400048060ff */
[C---:B------:R-:W-:Y:S01]  /*d810*/  ISETP.LT.OR P3, PT, R35.reuse, 0xb9, !P0 ;  /* 0x000000b92300780c */ /* 0x040fe20004761670 */
[----:B------:R0:W-:Y:S01]  /*d820*/  @!P4 STG.E.U8 desc[UR16][R26.64+0xb1], R7 ;  /* 0x0000b1071a00c986 */ /* 0x0001e2000c101110 */
[----:B-1----:R-:W-:Y:S02]  /*d830*/  F2FP.SATFINITE.E5M2.F32.PACK_AB_MERGE_C R9, RZ, R4, RZ ;  /* 0x00000004ff09723e */ /* 0x002fe400048060ff */
[----:B------:R-:W-:Y:S01]  /*d840*/  ISETP.LT.OR P4, PT, R35, 0xba, !P0 ;  /* 0x000000ba2300780c */ /* 0x000fe20004781670 */
[----:B------:R1:W-:Y:S04]  /*d850*/  @!P6 STG.E.U8 desc[UR16][R24.64+0xb9], R5 ;  /* 0x0000b9051800e986 */ /* 0x0003e8000c101110 */
[----:B------:R2:W-:Y:S01]  /*d860*/  @!P5 STG.E.U8 desc[UR16][R24.64+0xb8], R11 ;  /* 0x0000b80b1800d986 */ /* 0x0005e2000c101110 */
[----:B------:R-:W-:Y:S01]  /*d870*/  FMUL R4, R227, UR20 ;  /* 0x00000014e3047c20 */ /* 0x000fe20008400000 */
[----:B------:R-:W-:-:S02]  /*d880*/  ISETP.LT.OR P5, PT, R35, 0xc1, !P1 ;  /* 0x000000c12300780c */ /* 0x000fc40004fa1670 */
[----:B0-----:R-:W-:Y:S02]  /*d890*/  F2FP.SATFINITE.E5M2.F32.PACK_AB_MERGE_C R7, RZ, R3, RZ ;  /* 0x00000003ff07723e */ /* 0x001fe400048060ff */
[----:B-1----:R-:W-:Y:S01]  /*d8a0*/  F2FP.SATFINITE.E5M2.F32.PACK_AB_MERGE_C R5, RZ, R0, RZ ;  /* 0x00000000ff05723e */ /* 0x002fe200048060ff */
[----:B----4-:R-:W-:Y:S01]  /*d8b0*/  FMUL R0, R222, UR20 ;  /* 0x00000014de007c20 */ /* 0x010fe20008400000 */
[----:B------:R-:W-:Y:S01]  /*d8c0*/  ISETP.LT.OR P6, PT, R35, 0xc2, !P1 ;  /* 0x000000c22300780c */ /* 0x000fe20004fc1670 */
[----:B------:R-:W4:Y:S01]  /*d8d0*/  LDL.LU R222, [R1+0x20] ;  /* 0x0000200001de7983 */ /* 0x000f220000300800 */
[----:B--2---:R-:W-:Y:S02]  /*d8e0*/  F2FP.SATFINITE.E5M2.F32.PACK_AB_MERGE_C R11, RZ, R2, RZ ;  /* 0x00000002ff0b723e */ /* 0x004fe400048060ff */
[----:B------:R-:W-:Y:S01]  /*d8f0*/  F2FP.SATFINITE.E5M2.F32.PACK_AB_MERGE_C R13, RZ, R0, RZ ;  /* 0x00000000ff0d723e */ /* 0x000fe200048060ff */
[----:B---3--:R-:W-:Y:S01]  /*d900*/  FMUL R0, R224, UR20 ;  /* 0x00000014e0007c20 */ /* 0x008fe20008400000 */
[----:B------:R-:W-:Y:S01]  /*d910*/  FMUL R2, R225, UR20 ;  /* 0x00000014e1027c20 */ /* 0x000fe20008400000 */
[----:B------:R-:W2:Y:S04]  /*d920*/  LDL.LU R224, [R1+0x24] ;  /* 0x0000240001e07983 */ /* 0x000ea80000300800 */
[----:B------:R-:W3:Y:S01]  /*d930*/  LDL.LU R225, [R1+0x28] ;  /* 0x0000280001e17983 */ /* 0x000ee20000300800 */
[----:B------:R-:W-:-:S03]  /*d940*/  FMUL R3, R226, UR20 ;  /* 0x00000014e2037c20 */ /* 0x000fc60008400000 */
[----:B------:R-:W3:Y:S04]  /*d950*/  LDL.LU R226, [R1+0x2c] ;  /* 0x00002c0001e27983 */ /* 0x000ee80000300800 */
[----:B------:R-:W3:Y:S04]  /*d960*/  LDL.LU R227, [R1+0x30] ;  /* 0x0000300001e37983 */ /* 0x000ee80000300800 */
[----:B------:R-:W-:Y:S01]  /*d970*/  @!P3 STG.E.U8 desc[UR16][R26.64+0xb8], R9 ;  /* 0x0000b8091a00b986 */ /* 0x000fe2000c101110 */
[----:B------:R-:W-:-:S03]  /*d980*/  ISETP.LT.OR P3, PT, R35, 0xc1, !P0 ;  /* 0x000000c12300780c */ /* 0x000fc60004761670 */
[----:B------:R0:W-:Y:S01]  /*d990*/  @!P4 STG.E.U8 desc[UR16][R26.64+0xb9], R7 ;  /* 0x0000b9071a00c986 */ /* 0x0001e2000c101110 */
[----:B------:R-:W-:-:S03]  /*d9a0*/  ISETP.LT.OR P4, PT, R35, 0xc2, !P0 ;  /* 0x000000c22300780c */ /* 0x000fc60004781670 */
[----:B------:R-:W-:Y:S01]  /*d9b0*/  @!P5 STG.E.U8 desc[UR16][R24.64+0xc0], R11 ;  /* 0x0000c00b1800d986 */ /* 0x000fe2000c101110 */
[----:B------:R-:W-:-:S03]  /*d9c0*/  ISETP.LT.OR P5, PT, R35, 0xc9, !P1 ;  /* 0x000000c92300780c */ /* 0x000fc60004fa1670 */
[----:B------:R1:W-:Y:S01]  /*d9d0*/  @!P6 STG.E.U8 desc[UR16][R24.64+0xc1], R5 ;  /* 0x0000c1051800e986 */ /* 0x0003e2000c101110 */
[----:B0-----:R-:W-:-:S03]  /*d9e0*/  F2FP.SATFINITE.E5M2.F32.PACK_AB_MERGE_C R7, RZ, R0, RZ ;  /* 0x00000000ff07723e */ /* 0x001fc600048060ff */
[----:B------:R-:W-:Y:S01]  /*d9f0*/  @!P3 STG.E.U8 desc[UR16][R26.64+0xc0], R13 ;  /* 0x0000c00d1a00b986 */ /* 0x000fe2000c101110 */
[C---:B------:R-:W-:Y:S02]  /*da00*/  ISETP.LT.OR P6, PT, R35.reuse, 0xca, !P1 ;  /* 0x000000ca2300780c */ /* 0x040fe40004fc1670 */
[----:B-1----:R-:W-:Y:S01]  /*da10*/  F2FP.SATFINITE.E5M2.F32.PACK_AB_MERGE_C R5, RZ, R2, RZ ;  /* 0x00000002ff05723e */ /* 0x002fe200048060ff */
[----:B------:R0:W-:Y:S01]  /*da20*/  @!P4 STG.E.U8 desc[UR16][R26.64+0xc1], R7 ;  /* 0x0000c1071a00c986 */ /* 0x0001e2000c101110 */
[C---:B------:R-:W-:Y:S02]  /*da30*/  ISETP.LT.OR P3, PT, R35.reuse, 0xc9, !P0 ;  /* 0x000000c92300780c */ /* 0x040fe40004761670 */
[C---:B------:R-:W-:Y:S01]  /*da40*/  ISETP.LT.OR P4, PT, R35.reuse, 0xca, !P0 ;  /* 0x000000ca2300780c */ /* 0x040fe20004781670 */
[----:B------:R1:W-:Y:S01]  /*da50*/  @!P5 STG.E.U8 desc[UR16][R24.64+0xc8], R5 ;  /* 0x0000c8051800d986 */ /* 0x0003e2000c101110 */
[----:B------:R-:W-:Y:S02]  /*da60*/  ISETP.LT.OR P5, PT, R35, 0xd1, !P1 ;  /* 0x000000d12300780c */ /* 0x000fe40004fa1670 */
[----:B------:R-:W-:-:S02]  /*da70*/  F2FP.SATFINITE.E5M2.F32.PACK_AB_MERGE_C R9, RZ, R3, RZ ;  /* 0x00000003ff09723e */ /* 0x000fc400048060ff */
[----:B------:R-:W-:-:S03]  /*da80*/  F2FP.SATFINITE.E5M2.F32.PACK_AB_MERGE_C R11, RZ, R4, RZ ;  /* 0x00000004ff0b723e */ /* 0x000fc600048060ff */
[----:B------:R1:W-:Y:S04]  /*da90*/  @!P6 STG.E.U8 desc[UR16][R24.64+0xc9], R9 ;  /* 0x0000c9091800e986 */ /* 0x0003e8000c101110 */
[----:B------:R-:W-:Y:S01]  /*daa0*/  @!P3 STG.E.U8 desc[UR16][R26.64+0xc8], R11 ;  /* 0x0000c80b1a00b986 */ /* 0x000fe2000c101110 */
[----:B------:R-:W-:-:S03]  /*dab0*/  FMUL R0, R220, UR20 ;  /* 0x00000014dc007c20 */ /* 0x000fc60008400000 */
[----:B------:R-:W3:Y:S02]  /*dac0*/  LDL.LU R220, [R1+0x34] ;  /* 0x0000340001dc7983 */ /* 0x000ee40000300800 */
[----:B0-----:R-:W-:Y:S01]  /*dad0*/  F2FP.SATFINITE.E5M2.F32.PACK_AB_MERGE_C R7, RZ, R0, RZ ;  /* 0x00000000ff07723e */ /* 0x001fe200048060ff */
[----:B------:R-:W-:Y:S02]  /*dae0*/  FMUL R2, R221, UR20 ;  /* 0x00000014dd027c20 */ /* 0x000fe40008400000 */
[----:B------:R-:W3:Y:S03]  /*daf0*/  LDL.LU R221, [R1+0x38] ;  /* 0x0000380001dd7983 */ /* 0x000ee60000300800 */
[----:B-1----:R-:W-:Y:S01]  /*db00*/  F2FP.SATFINITE.E5M2.F32.PACK_AB_MERGE_C R5, RZ, R2, RZ ;  /* 0x00000002ff05723e */ /* 0x002fe200048060ff */
[----:B------:R-:W-:Y:S04]  /*db10*/  @!P4 STG.E.U8 desc[UR16][R26.64+0xc9], R7 ;  /* 0x0000c9071a00c986 */ /* 0x000fe8000c101110 */
[----:B------:R0:W-:Y:S01]  /*db20*/  @!P5 STG.E.U8 desc[UR16][R24.64+0xd0], R5 ;  /* 0x0000d0051800d986 */ /* 0x0001e2000c101110 */
[----:B------:R-:W-:-:S03]  /*db30*/  FMUL R3, R223, UR20 ;  /* 0x00000014df037c20 */ /* 0x000fc60008400000 */
[----:B------:R-:W3:Y:S02]  /*db40*/  LDL.LU R223, [R1+0x3c] ;  /* 0x00003c0001df7983 */ /* 0x000ee40000300800 */
[----:B------:R-:W-:Y:S01]  /*db50*/  F2FP.SATFINITE.E5M2.F32.PACK_AB_MERGE_C R9, RZ, R3, RZ ;  /* 0x00000003ff09723e */ /* 0x000fe200048060ff */
[----:B----4-:R-:W-:Y:S02]  /*db60*/  FMUL R0, R222, UR20 ;  /* 0x00000014de007c20 */ /* 0x010fe40008400000 */
[----:B------:R-:W4:Y:S03]  /*db70*/  LDL.LU R222, [R1+0x40] ;  /* 0x0000400001de7983 */ /* 0x000f260000300800 */
[----:B------:R-:W-:Y:S01]  /*db80*/  F2FP.SATFINITE.E5M2.F32.PACK_AB_MERGE_C R13, RZ, R0, RZ ;  /* 0x00000000ff0d723e */ /* 0x000fe200048060ff */
[----:B--2---:R-:W-:Y:S02]  /*db90*/  FMUL R2, R224, UR20 ;  /* 0x00000014e0027c20 */ /* 0x004fe40008400000 */
[----:B------:R-:W2:Y:S01]  /*dba0*/  LDL.LU R224, [R1+0x44] ;  /* 0x0000440001e07983 */ /* 0x000ea20000300800 */
[----:B---3--:R-:W-:-:S03]  /*dbb0*/  FMUL R0, R225, UR20 ;  /* 0x00000014e1007c20 */ /* 0x008fc60008400000 */
[----:B------:R-:W3:Y:S01]  /*dbc0*/  LDL.LU R225, [R1+0x48] ;  /* 0x0000480001e17983 */ /* 0x000ee20000300800 */
[----:B------:R-:W-:Y:S01]  /*dbd0*/  FMUL R3, R226, UR20 ;  /* 0x00000014e2037c20 */ /* 0x000fe20008400000 */
[----:B0-----:R-:W-:Y:S02]  /*dbe0*/  F2FP.SATFINITE.E5M2.F32.PACK_AB_MERGE_C R5, RZ, R0, RZ ;  /* 0x00000000ff05723e */ /* 0x001fe400048060ff */
[----:B------:R-:W3:Y:S01]  /*dbf0*/  LDL.LU R226, [R1+0x4c] ;  /* 0x00004c0001e27983 */ /* 0x000ee20000300800 */
[----:B------:R-:W-:-:S03]  /*dc00*/  FMUL R0, R227, UR20 ;  /* 0x00000014e3007c20 */ /* 0x000fc60008400000 */
[----:B------:R-:W3:Y:S01]  /*dc10*/  LDL.LU R227, [R1+0x50] ;  /* 0x0000500001e37983 */ /* 0x000ee20000300800 */
[C---:B------:R-:W-:Y:S02]  /*dc20*/  ISETP.LT.OR P6, PT, R35.reuse, 0xd2, !P1 ;  /* 0x000000d22300780c */ /* 0x040fe40004fc1670 */
[C---:B------:R-:W-:Y:S01]  /*dc30*/  ISETP.LT.OR P4, PT, R35.reuse, 0xd2, !P0 ;  /* 0x000000d22300780c */ /* 0x040fe20004781670 */
[----:B------:R-:W3:Y:S01]  /*dc40*/  LDL.LU R218, [R1+0x54] ;  /* 0x0000540001da7983 */ /* 0x000ee20000300800 */
[C---:B------:R-:W-:Y:S02]  /*dc50*/  ISETP.LT.OR P3, PT, R35.reuse, 0xd1, !P0 ;  /* 0x000000d12300780c */ /* 0x040fe40004761670 */
[----:B------:R-:W-:Y:S02]  /*dc60*/  ISETP.LT.OR P5, PT, R35, 0xd9, !P1 ;  /* 0x000000d92300780c */ /* 0x000fe40004fa1670 */
[----:B------:R-:W-:Y:S02]  /*dc70*/  F2FP.SATFINITE.E5M2.F32.PACK_AB_MERGE_C R7, RZ, R2, RZ ;  /* 0x00000002ff07723e */ /* 0x000fe400048060ff */
[----:B------:R-:W-:-:S03]  /*dc80*/  F2FP.SATFINITE.E5M2.F32.PACK_AB_MERGE_C R11, RZ, R0, RZ ;  /* 0x00000000ff0b723e */ /* 0x000fc600048060ff */
[----:B------:R0:W-:Y:S01]  /*dc90*/  @!P6 STG.E.U8 desc[UR16][R24.64+0xd1], R9 ;  /* 0x0000d1091800e986 */ /* 0x0001e2000c101110 */
[----:B------:R-:W-:-:S03]  /*dca0*/  ISETP.LT.OR P6, PT, R35, 0xda, !P1 ;  /* 0x000000da2300780c */ /* 0x000fc60004fc1670 */
[----:B------:R-:W-:Y:S01]  /*dcb0*/  @!P4 STG.E.U8 desc[UR16][R26.64+0xd1], R7 ;  /* 0x0000d1071a00c986 */ /* 0x000fe2000c101110 */
[----:B------:R-:W-:-:S03]  /*dcc0*/  ISETP.LT.OR P4, PT, R35, 0xda, !P0 ;  /* 0x000000da2300780c */ /* 0x000fc60004781670 */
[----:B------:R-:W-:Y:S01]  /*dcd0*/  @!P3 STG.E.U8 desc[UR16][R26.64+0xd0], R13 ;  /* 0x0000d00d1a00b986 */ /* 0x000fe2000c101110 */
[----:B0-----:R-:W-:-:S03]  /*dce0*/  F2FP.SATFINITE.E5M2.F32.PACK_AB_MERGE_C R9, RZ, R3, RZ ;  /* 0x00000003ff09723e */ /* 0x001fc600048060ff */
[----:B------:R0:W-:Y:S04]  /*dcf0*/  @!P5 STG.E.U8 desc[UR16][R24.64+0xd8], R5 ;  /* 0x0000d8051800d986 */ /* 0x0001e8000c101110 */
[----:B------:R1:W-:Y:S01]  /*dd00*/  @!P6 STG.E.U8 desc[UR16][R24.64+0xd9], R9 ;  /* 0x0000d9091800e986 */ /* 0x0003e2000c101110 */
[----:B------:R-:W-:-:S03]  /*dd10*/  FMUL R0, R220, UR20 ;  /* 0x00000014dc007c20 */ /* 0x000fc60008400000 */
[----:B------:R-:W3:Y:S02]  /*dd20*/  LDL.LU R220, [R1+0x58] ;  /* 0x0000580001dc7983 */ /* 0x000ee40000300800 */
[----:B0-----:R-:W-:Y:S01]  /*dd30*/  F2FP.SATFINITE.E5M2.F32.PACK_AB_MERGE_C R5, RZ, R0, RZ ;  /* 0x00000000ff05723e */ /* 0x001fe200048060ff */
[----:B------:R-:W-:Y:S02]  /*dd40*/  FMUL R2, R221, UR20 ;  /* 0x00000014dd027c20 */ /* 0x000fe40008400000 */
[----:B------:R-:W3:Y:S03]  /*dd50*/  LDL.LU R221, [R1+0x5c] ;  /* 0x00005c0001dd7983 */ /* 0x000ee60000300800 */
[----:B------:R-:W-:Y:S01]  /*dd60*/  F2FP.SATFINITE.E5M2.F32.PACK_AB_MERGE_C R7, RZ, R2, RZ ;  /* 0x00000002ff07723e */ /* 0x000fe200048060ff */
[----:B------:R0:W-:Y:S01]  /*dd70*/  @!P4 STG.E.U8 desc[UR16][R26.64+0xd9], R5 ;  /* 0x0000d9051a00c986 */ /* 0x0001e2000c101110 */
[----:B------:R-:W-:-:S03]  /*dd80*/  FMUL R3, R223, UR20 ;  /* 0x00000014df037c20 */ /* 0x000fc60008400000 */
[----:B------:R-:W3:Y:S02]  /*dd90*/  LDL.LU R223, [R1+0x60] ;  /* 0x0000600001df7983 */ /* 0x000ee40000300800 */
[----:B-1----:R-:W-:Y:S01]  /*dda0*/  F2FP.SATFINITE.E5M2.F32.PACK_AB_MERGE_C R9, RZ, R3, RZ ;  /* 0x00000003ff09723e */ /* 0x002fe200048060ff */
[----:B----4-:R-:W-:Y:S02]  /*ddb0*/  FMUL R4, R222, UR20 ;  /* 0x00000014de047c20 */ /* 0x010fe40008400000 */
[----:B------:R-:W4:Y:S01]  /*ddc0*/  LDL.LU R222, [R1+0x64] ;  /* 0x0000640001de7983 */ /* 0x000f220000300800 */
[----:B--2---:R-:W-:-:S03]  /*ddd0*/  FMUL R0, R224, UR20 ;  /* 0x00000014e0007c20 */ /* 0x004fc60008400000 */
[----:B------:R-:W2:Y:S01]  /*dde0*/  LDL.LU R224, [R1+0x68] ;  /* 0x0000680001e07983 */ /* 0x000ea20000300800 */
[----:B---3--:R-:W-:Y:S01]  /*ddf0*/  FMUL R2, R225, UR20 ;  /* 0x00000014e1027c20 */ /* 0x008fe20008400000 */
[----:B0-----:R-:W-:Y:S02]  /*de00*/  F2FP.SATFINITE.E5M2.F32.PACK_AB_MERGE_C R5, RZ, R0, RZ ;  /* 0x00000000ff05723e */ /* 0x001fe400048060ff */
[----:B------:R-:W3:Y:S01]  /*de10*/  LDL.LU R225, [R1+0x6c] ;  /* 0x00006c0001e17983 */ /* 0x000ee20000300800 */
[----:B------:R-:W-:-:S03]  /*de20*/  FMUL R3, R226, UR20 ;  /* 0x00000014e2037c20 */ /* 0x000fc60008400000 */
[----:B------:R-:W3:Y:S01]  /*de30*/  LDL.LU R226, [R1+0x70] ;  /* 0x0000700001e27983 */ /* 0x000ee20000300800 */
[----:B------:R-:W-:-:S03]  /*de40*/  FMUL R0, R227, UR20 ;  /* 0x00000014e3007c20 */ /* 0x000fc60008400000 */
[----:B------:R-:W3:Y:S01]  /*de50*/  LDL.LU R227, [R1+0x74] ;  /* 0x0000740001e37983 */ /* 0x000ee20000300800 */
[C---:B------:R-:W-:Y:S02]  /*de60*/  ISETP.LT.OR P3, PT, R35.reuse, 0xd9, !P0 ;  /* 0x000000d92300780c */ /* 0x040fe40004761670 */
[C---:B------:R-:W-:Y:S02]  /*de70*/  ISETP.LT.OR P5, PT, R35.reuse, 0xe1, !P1 ;  /* 0x000000e12300780c */ /* 0x040fe40004fa1670 */
[C---:B------:R-:W-:Y:S02]  /*de80*/  ISETP.LT.OR P6, PT, R35.reuse, 0xe2, !P1 ;  /* 0x000000e22300780c */ /* 0x040fe40004fc1670 */
[----:B------:R-:W-:-:S07]  /*de90*/  ISETP.LT.OR P4, PT, R35, 0xe2, !P0 ;  /* 0x000000e22300780c */ /* 0x000fce0004781670 */
[----:B------:R-:W-:Y:S01]  /*dea0*/  @!P3 STG.E.U8 desc[UR16][R26.64+0xd8], R11 ;  /* 0x0000d80b1a00b986 */ /* 0x000fe2000c101110 */
[----:B------:R-:W-:-:S03]  /*deb0*/  ISETP.LT.OR P3, PT, R35, 0xe1, !P0 ;  /* 0x000000e12300780c */ /* 0x000fc60004761670 */
[----:B------:R0:W-:Y:S01]  /*dec0*/  @!P5 STG.E.U8 desc[UR16][R24.64+0xe0], R7 ;  /* 0x0000e0071800d986 */ /* 0x0001e2000c101110 */
[----:B------:R-:W-:-:S03]  /*ded0*/  ISETP.LT.OR P5, PT, R35, 0xe9, !P1 ;  /* 0x000000e92300780c */ /* 0x000fc60004fa1670 */
[----:B------:R1:W-:Y:S01]  /*dee0*/  @!P6 STG.E.U8 desc[UR16][R24.64+0xe1], R9 ;  /* 0x0000e1091800e986 */ /* 0x0003e2000c101110 */
[----:B------:R-:W-:Y:S02]  /*def0*/  ISETP.LT.OR P6, PT, R35, 0xea, !P1 ;  /* 0x000000ea2300780c */ /* 0x000fe40004fc1670 */
[----:B------:R-:W-:Y:S01]  /*df00*/  F2FP.SATFINITE.E5M2.F32.PACK_AB_MERGE_C R13, RZ, R4, RZ ;  /* 0x00000004ff0d723e */ /* 0x000fe200048060ff */
[----:B------:R1:W-:Y:S01]  /*df10*/  @!P4 STG.E.U8 desc[UR16][R26.64+0xe1], R5 ;  /* 0x0000e1051a00c986 */ /* 0x0003e2000c101110 */
[----:B0-----:R-:W-:-:S03]  /*df20*/  F2FP.SATFINITE.E5M2.F32.PACK_AB_MERGE_C R7, RZ, R2, RZ ;  /* 0x00000002ff07723e */ /* 0x001fc600048060ff */
[----:B------:R-:W-:Y:S01]  /*df30*/  @!P3 STG.E.U8 desc[UR16][R26.64+0xe0], R13 ;  /* 0x0000e00d1a00b986 */ /* 0x000fe2000c101110 */
[----:B-1----:R-:W-:-:S03]  /*df40*/  F2FP.SATFINITE.E5M2.F32.PACK_AB_MERGE_C R9, RZ, R3, RZ ;  /* 0x00000003ff09723e */ /* 0x002fc600048060ff */
[----:B------:R0:W-:Y:S01]  /*df50*/  @!P5 STG.E.U8 desc[UR16][R24.64+0xe8], R7 ;  /* 0x0000e8071800d986 */ /* 0x0001e2000c101110 */
[C---:B------:R-:W-:Y:S02]  /*df60*/  ISETP.LT.OR P3, PT, R35.reuse, 0xe9, !P0 ;  /* 0x000000e92300780c */ /* 0x040fe40004761670 */
[C---:B------:R-:W-:Y:S01]  /*df70*/  ISETP.LT.OR P4, PT, R35.reuse, 0xea, !P0 ;  /* 0x000000ea2300780c */ /* 0x040fe20004781670 */
[----:B------:R1:W-:Y:S01]  /*df80*/  @!P6 STG.E.U8 desc[UR16][R24.64+0xe9], R9 ;  /* 0x0000e9091800e986 */ /* 0x0003e2000c101110 */
[C---:B------:R-:W-:Y:S01]  /*df90*/  ISETP.LT.OR P5, PT, R35.reuse, 0xf1, !P1 ;  /* 0x000000f12300780c */ /* 0x040fe20004fa1670 */
[----:B------:R-:W-:Y:S01]  /*dfa0*/  FMUL R2, R218, UR20 ;  /* 0x00000014da027c20 */ /* 0x000fe20008400000 */
[----:B------:R-:W-:Y:S02]  /*dfb0*/  ISETP.LT.OR P6, PT, R35, 0xf2, !P1 ;  /* 0x000000f22300780c */ /* 0x000fe40004fc1670 */
[----:B------:R-:W-:Y:S02]  /*dfc0*/  F2FP.SATFINITE.E5M2.F32.PACK_AB_MERGE_C R11, RZ, R0, RZ ;  /* 0x00000000ff0b723e */ /* 0x000fe400048060ff */
[----:B------:R-:W-:-:S03]  /*dfd0*/  F2FP.SATFINITE.E5M2.F32.PACK_AB_MERGE_C R5, RZ, R2, RZ ;  /* 0x00000002ff05723e */ /* 0x000fc600048060ff */
[----:B------:R-:W-:Y:S01]  /*dfe0*/  @!P3 STG.E.U8 desc[UR16][R26.64+0xe8], R11 ;  /* 0x0000e80b1a00b986 */ /* 0x000fe2000c101110 */
[----:B------:R-:W-:-:S03]  /*dff0*/  ISETP.LT.OR P3, PT, R35, 0xf1, !P0 ;  /* 0x000000f12300780c */ /* 0x000fc60004761670 */
[----:B------:R-:W-:Y:S01]  /*e000*/  @!P4 STG.E.U8 desc[UR16][R26.64+0xe9], R5 ;  /* 0x0000e9051a00c986 */ /* 0x000fe2000c101110 */
[C---:B------:R-:W-:Y:S02]  /*e010*/  ISETP.LT.OR P4, PT, R35.reuse, 0xf9, !P1 ;  /* 0x000000f92300780c */ /* 0x040fe40004f81670 */
[----:B------:R-:W-:Y:S01]  /*e020*/  ISETP.LT.OR P1, PT, R35, 0xfa, !P1 ;  /* 0x000000fa2300780c */ /* 0x000fe20004f21670 */
[----:B------:R-:W-:-:S05]  /*e030*/  FMUL R0, R220, UR20 ;  /* 0x00000014dc007c20 */ /* 0x000fca0008400000 */
[----:B0-----:R-:W-:-:S05]  /*e040*/  F2FP.SATFINITE.E5M2.F32.PACK_AB_MERGE_C R7, RZ, R0, RZ ;  /* 0x00000000ff07723e */ /* 0x001fca00048060ff */
[----:B------:R0:W-:Y:S01]  /*e050*/  @!P5 STG.E.U8 desc[UR16][R24.64+0xf0], R7 ;  /* 0x0000f0071800d986 */ /* 0x0001e2000c101110 */
[----:B------:R-:W-:-:S05]  /*e060*/  FMUL R3, R221, UR20 ;  /* 0x00000014dd037c20 */ /* 0x000fca0008400000 */
[----:B-1----:R-:W-:Y:S02]  /*e070*/  F2FP.SATFINITE.E5M2.F32.PACK_AB_MERGE_C R9, RZ, R3, RZ ;  /* 0x00000003ff09723e */ /* 0x002fe400048060ff */
[----:B------:R-:W-:-:S03]  /*e080*/  ISETP.LT.OR P5, PT, R35, 0xf2, !P0 ;  /* 0x000000f22300780c */ /* 0x000fc600047a1670 */
[----:B------:R1:W-:Y:S01]  /*e090*/  @!P6 STG.E.U8 desc[UR16][R24.64+0xf1], R9 ;  /* 0x0000f1091800e986 */ /* 0x0003e2000c101110 */
[C---:B------:R-:W-:Y:S02]  /*e0a0*/  ISETP.LT.OR P6, PT, R35.reuse, 0xf9, !P0 ;  /* 0x000000f92300780c */ /* 0x040fe400047c1670 */
[----:B------:R-:W-:Y:S01]  /*e0b0*/  ISETP.LT.OR P0, PT, R35, 0xfa, !P0 ;  /* 0x000000fa2300780c */ /* 0x000fe20004701670 */
[----:B------:R-:W-:-:S05]  /*e0c0*/  FMUL R0, R223, UR20 ;  /* 0x00000014df007c20 */ /* 0x000fca0008400000 */
[----:B------:R-:W-:-:S05]  /*e0d0*/  F2FP.SATFINITE.E5M2.F32.PACK_AB_MERGE_C R13, RZ, R0, RZ ;  /* 0x00000000ff0d723e */ /* 0x000fca00048060ff */
[----:B------:R0:W-:Y:S01]  /*e0e0*/  @!P3 STG.E.U8 desc[UR16][R26.64+0xf0], R13 ;  /* 0x0000f00d1a00b986 */ /* 0x0001e2000c101110 */
[----:B----4-:R-:W-:Y:S01]  /*e0f0*/  FMUL R0, R222, UR20 ;  /* 0x00000014de007c20 */ /* 0x010fe20008400000 */
[----:B--2---:R-:W-:Y:S01]  /*e100*/  FMUL R2, R224, UR20 ;  /* 0x00000014e0027c20 */ /* 0x004fe20008400000 */
[----:B---3--:R-:W-:-:S03]  /*e110*/  FMUL R3, R225, UR20 ;  /* 0x00000014e1037c20 */ /* 0x008fc60008400000 */
[----:B0-----:R-:W-:Y:S01]  /*e120*/  F2FP.SATFINITE.E5M2.F32.PACK_AB_MERGE_C R7, RZ, R0, RZ ;  /* 0x00000000ff07723e */ /* 0x001fe200048060ff */
[----:B------:R-:W-:Y:S01]  /*e130*/  FMUL R4, R226, UR20 ;  /* 0x00000014e2047c20 */ /* 0x000fe20008400000 */
[----:B------:R-:W-:Y:S01]  /*e140*/  FMUL R5, R227, UR20 ;  /* 0x00000014e3057c20 */ /* 0x000fe20008400000 */
[----:B-1----:R-:W-:Y:S02]  /*e150*/  F2FP.SATFINITE.E5M2.F32.PACK_AB_MERGE_C R9, RZ, R2, RZ ;  /* 0x00000002ff09723e */ /* 0x002fe400048060ff */
[----:B------:R-:W-:Y:S02]  /*e160*/  F2FP.SATFINITE.E5M2.F32.PACK_AB_MERGE_C R3, RZ, R3, RZ ;  /* 0x00000003ff03723e */ /* 0x000fe400048060ff */
[----:B------:R-:W-:Y:S02]  /*e170*/  F2FP.SATFINITE.E5M2.F32.PACK_AB_MERGE_C R11, RZ, R4, RZ ;  /* 0x00000004ff0b723e */ /* 0x000fe400048060ff */
[----:B------:R-:W-:Y:S01]  /*e180*/  F2FP.SATFINITE.E5M2.F32.PACK_AB_MERGE_C R5, RZ, R5, RZ ;  /* 0x00000005ff05723e */ /* 0x000fe200048060ff */
[----:B------:R0:W-:Y:S04]  /*e190*/  @!P5 STG.E.U8 desc[UR16][R26.64+0xf1], R7 ;  /* 0x0000f1071a00d986 */ /* 0x0001e8000c101110 */
[----:B------:R0:W-:Y:S04]  /*e1a0*/  @!P4 STG.E.U8 desc[UR16][R24.64+0xf8], R9 ;  /* 0x0000f8091800c986 */ /* 0x0001e8000c101110 */
[----:B------:R0:W-:Y:S04]  /*e1b0*/  @!P1 STG.E.U8 desc[UR16][R24.64+0xf9], R3 ;  /* 0x0000f90318009986 */ /* 0x0001e8000c101110 */
[----:B------:R0:W-:Y:S04]  /*e1c0*/  @!P6 STG.E.U8 desc[UR16][R26.64+0xf8], R11 ;  /* 0x0000f80b1a00e986 */ /* 0x0001e8000c101110 */
[----:B------:R0:W-:Y:S02]  /*e1d0*/  @!P0 STG.E.U8 desc[UR16][R26.64+0xf9], R5 ;  /* 0x0000f9051a008986 */ /* 0x0001e4000c101110 */
.L_x_289:
[----:B------:R-:W-:Y:S05]  /*e1e0*/  BSYNC B0 ;  /* 0x0000000000007941 */ /* 0x000fea0003800000 */
.L_x_31:
[----:B0-----:R-:W2:Y:S04]  /*e1f0*/  LDL.LU R3, [R1+0x78] ;  /* 0x0000780001037983 */ /* 0x001ea80000300800 */
[----:B-----5:R-:W2:Y:S01]  /*e200*/  LDL.LU R2, [R1+0x7c] ;  /* 0x00007c0001027983 */ /* 0x020ea20000300800 */
[----:B------:R-:W-:Y:S01]  /*e210*/  ULDC UR6, c[0x0][0xc] ;  /* 0x0000030000067ab9 */ /* 0x000fe20000000800 */
[----:B------:R-:W-:Y:S01]  /*e220*/  ULDC UR7, c[0x0][0x10] ;  /* 0x0000040000077ab9 */ /* 0x000fe20000000800 */
[----:B------:R-:W2:Y:S01]  /*e230*/  LDC R5, c[0x0][0x14] ;  /* 0x00000500ff057b82 */ /* 0x000ea20000000800 */
[----:B------:R-:W-:Y:S01]  /*e240*/  UIMAD.WIDE.U32 UR6, UR6, UR7, URZ ;  /* 0x00000007060672a5 */ /* 0x000fe2000f8e003f */
[----:B------:R-:W-:Y:S01]  /*e250*/  PRMT R0, RZ, 0x7610, R0 ;  /* 0x00007610ff007816 */ /* 0x000fe20000000000 */
[----:B------:R-:W-:-:S04]  /*e260*/  UMOV UR22, 0xffffffff ;  /* 0xffffffff00167882 */ /* 0x000fc80000000000 */
[----:B--2---:R-:W-:-:S04]  /*e270*/  IMAD.WIDE.U32 R2, R5, UR6, R2 ;  /* 0x0000000605027c25 */ /* 0x004fc8000f8e0002 */
[----:B------:R-:W-:Y:S01]  /*e280*/  IMAD R5, R5, UR7, RZ ;  /* 0x0000000705057c24 */ /* 0x000fe2000f8e02ff */
[----:B------:R-:W-:Y:S01]  /*e290*/  ULDC.64 UR6, c[0x0][0x650] ;  /* 0x0001940000067ab9 */ /* 0x000fe20000000a00 */
[----:B------:R-:W-:Y:S01]  /*e2a0*/  IMAD.MOV.U32 R19, RZ, RZ, R2 ;  /* 0x000000ffff137224 */ /* 0x000fe200078e0002 */
[----:B------:R-:W-:Y:S01]  /*e2b0*/  ISETP.GE.U32.AND P0, PT, R2, UR6, PT ;  /* 0x0000000602007c0c */ /* 0x000fe2000bf06070 */
[----:B------:R-:W-:Y:S02]  /*e2c0*/  IMAD.IADD R22, R3, 0x1, R5 ;  /* 0x0000000103167824 */ /* 0x000fe400078e0205 */
[----:B------:R-:W-:-:S03]  /*e2d0*/  IMAD.MOV.U32 R2, RZ, RZ, -0x1 ;  /* 0xffffffffff027424 */ /* 0x000fc600078e00ff */
[----:B------:R0:W-:Y:S01]  /*e2e0*/  STL [R1+0x78], R22 ;  /* 0x0000781601007387 */ /* 0x0001e20000100800 */
[----:B------:R-:W-:-:S03]  /*e2f0*/  ISETP.GE.U32.AND.EX P0, PT, R22, UR7, PT, P0 ;  /* 0x0000000716007c0c */ /* 0x000fc6000bf06100 */
[----:B------:R0:W-:Y:S04]  /*e300*/  STL [R1+0x7c], R19 ;  /* 0x00007c1301007387 */ /* 0x0001e80000100800 */
[----:B------:R0:W-:Y:S06]  /*e310*/  STL [R1+0x80], R2 ;  /* 0x0000800201007387 */ /* 0x0001ec0000100800 */
[----:B------:R-:W-:Y:S05]  /*e320*/  @P0 BRA `(.L_x_290) ;  /* 0x00000004006c0947 */ /* 0x000fea0003800000 */
[----:B------:R-:W2:Y:S01]  /*e330*/  S2R R14, SR_CTAID.X ;  /* 0x00000000000e7919 */ /* 0x000ea20000002500 */
[----:B------:R-:W5:Y:S01]  /*e340*/  LDC.64 R8, c[0x0][0x628] ;  /* 0x00018a00ff087b82 */ /* 0x000f620000000a00 */
[----:B------:R-:W-:Y:S01]  /*e350*/  ULDC UR6, c[0x0][0x150] ;  /* 0x0000540000067ab9 */ /* 0x000fe20000000800 */
[----:B------:R-:W-:Y:S01]  /*e360*/  IMAD.MOV.U32 R6, RZ, RZ, R19 ;  /* 0x000000ffff067224 */ /* 0x000fe200078e0013 */
[----:B------:R-:W0:Y:S01]  /*e370*/  S2R R16, SR_CTAID.Y ;  /* 0x0000000000107919 */ /* 0x000e220000002600 */
[----:B------:R-:W-:-:S04]  /*e380*/  IMAD.MOV.U32 R7, RZ, RZ, R22 ;  /* 0x000000ffff077224 */ /* 0x000fc800078e0016 */
[----:B------:R-:W0:Y:S08]  /*e390*/  LDC R17, c[0x0][0x144] ;  /* 0x00005100ff117b82 */ /* 0x000e300000000800 */
[----:B------:R-:W0:Y:S08]  /*e3a0*/  LDC R10, c[0x0][0x630] ;  /* 0x00018c00ff0a7b82 */ /* 0x000e300000000800 */
[----:B------:R-:W0:Y:S01]  /*e3b0*/  LDC.64 R12, c[0x0][0x620] ;  /* 0x00018800ff0c7b82 */ /* 0x000e220000000a00 */
[----:B-----5:R-:W-:-:S04]  /*e3c0*/  ISETP.NE.U32.AND P0, PT, R8, RZ, PT ;  /* 0x000000ff0800720c */ /* 0x020fc80003f05070 */
[----:B------:R-:W-:Y:S02]  /*e3d0*/  ISETP.NE.AND.EX P0, PT, R9, RZ, PT, P0 ;  /* 0x000000ff0900720c */ /* 0x000fe40003f05300 */
[----:B--2---:R-:W-:-:S05]  /*e3e0*/  I2FP.F32.U32 R0, R14 ;  /* 0x0000000e00007245 */ /* 0x004fca0000201000 */
[----:B------:R-:W-:-:S04]  /*e3f0*/  FMUL R0, R0, UR6 ;  /* 0x0000000600007c20 */ /* 0x000fc80008400000 */
[----:B------:R2:W0:Y:S02]  /*e400*/  F2I.U32.TRUNC.NTZ R15, R0 ;  /* 0x00000000000f7305 */ /* 0x000424000020f000 */
[----:B------:R-:W-:Y:S05]  /*e410*/  @!P0 BRA `(.L_x_291) ;  /* 0x0000000000288947 */ /* 0x000fea0003800000 */
[----:B--2---:R-:W2:Y:S02]  /*e420*/  LDC R0, c[0x0][0x634] ;  /* 0x00018d00ff007b82 */ /* 0x004ea40000000800 */
[----:B--2---:R-:W-:-:S05]  /*e430*/  IADD3 R7, P0, R19, R0, RZ ;  /* 0x0000000013077210 */ /* 0x004fca0007f1e0ff */
[----:B------:R-:W-:-:S04]  /*e440*/  IMAD.X R11, RZ, RZ, R22, P0 ;  /* 0x000000ffff0b7224 */ /* 0x000fc800000e0616 */
[----:B0-----:R-:W-:-:S04]  /*e450*/  IMAD.WIDE.U32 R2, R11, R8, RZ ;  /* 0x000000080b027225 */ /* 0x001fc800078e00ff */
[----:B------:R-:W-:-:S04]  /*e460*/  IMAD.WIDE.U32 R4, P0, R7, R9, R2 ;  /* 0x0000000907047225 */ /* 0x000fc80007800002 */
[----:B------:R-:W-:-:S04]  /*e470*/  IMAD.WIDE.U32 R2, R7, R8, RZ ;  /* 0x0000000807027225 */ /* 0x000fc800078e00ff */
[----:B------:R-:W-:Y:S01]  /*e480*/  IMAD.X R7, RZ, RZ, RZ, P0 ;  /* 0x000000ffff077224 */ /* 0x000fe200000e06ff */
[----:B------:R-:W-:Y:S01]  /*e490*/  IADD3 RZ, P0, R3, R4, RZ ;  /* 0x0000000403ff7210 */ /* 0x000fe20007f1e0ff */
[----:B------:R-:W-:-:S04]  /*e4a0*/  IMAD.MOV.U32 R6, RZ, RZ, R5 ;  /* 0x000000ffff067224 */ /* 0x000fc800078e0005 */
[----:B------:R-:W-:-:S08]  /*e4b0*/  IMAD.WIDE.U32.X R6, R11, R9, R6, P0 ;  /* 0x000000090b067225 */ /* 0x000fd000000e0406 */
.L_x_291:
[-CC-:B0-----:R-:W-:Y:S01]  /*e4c0*/  SHF.R.U64 R24, R6, R10.reuse, R7.reuse ;  /* 0x0000000a06187219 */ /* 0x181fe20000001207 */
[----:B------:R-:W0:Y:S01]  /*e4d0*/  LDC.64 R20, c[0x0][0x640] ;  /* 0x00019000ff147b82 */ /* 0x000e220000000a00 */
[----:B--2---:R-:W-:Y:S01]  /*e4e0*/  SHF.R.U32.HI R0, RZ, R10, R7 ;  /* 0x0000000aff007219 */ /* 0x004fe20000011607 */
[----:B------:R-:W-:Y:S01]  /*e4f0*/  IMAD.MOV.U32 R2, RZ, RZ, R19 ;  /* 0x000000ffff027224 */ /* 0x000fe200078e0013 */
[----:B------:R-:W-:Y:S01]  /*e500*/  IADD3 R5, P0, RZ, -R24, RZ ;  /* 0x80000018ff057210 */ /* 0x000fe20007f1e0ff */
[----:B------:R-:W-:Y:S01]  /*e510*/  IMAD.MOV R15, RZ, RZ, -R15 ;  /* 0x000000ffff0f7224 */ /* 0x000fe200078e0a0f */
[----:B------:R-:W-:Y:S01]  /*e520*/  ULDC UR6, c[0x0][0x154] ;  /* 0x0000550000067ab9 */ /* 0x000fe20000000800 */
[----:B------:R-:W-:Y:S02]  /*e530*/  IMAD.MOV.U32 R7, RZ, RZ, 0x1 ;  /* 0x00000001ff077424 */ /* 0x000fe400078e00ff */
[----:B------:R-:W2:Y:S01]  /*e540*/  LDC R4, c[0x0][0x618] ;  /* 0x00018600ff047b82 */ /* 0x000ea20000000800 */
[----:B------:R-:W-:-:S02]  /*e550*/  IMAD.X R3, RZ, RZ, ~R0, P0 ;  /* 0x000000ffff037224 */ /* 0x000fc400000e0e00 */
[----:B------:R-:W-:Y:S02]  /*e560*/  IMAD R15, R17, R15, R14 ;  /* 0x0000000f110f7224 */ /* 0x000fe400078e020e */
[-C--:B------:R-:W-:Y:S02]  /*e570*/  IMAD R0, R3, R12.reuse, RZ ;  /* 0x0000000c03007224 */ /* 0x080fe400078e02ff */
[----:B------:R-:W-:Y:S01]  /*e580*/  IMAD.MOV.U32 R3, RZ, RZ, R22 ;  /* 0x000000ffff037224 */ /* 0x000fe200078e0016 */
[----:B------:R-:W5:Y:S01]  /*e590*/  LDC R6, c[0x0][0x608] ;  /* 0x00018200ff067b82 */ /* 0x000f620000000800 */
[----:B------:R-:W-:-:S04]  /*e5a0*/  IMAD.WIDE.U32 R2, R5, R12, R2 ;  /* 0x0000000c05027225 */ /* 0x000fc800078e0002 */
[----:B------:R-:W-:-:S03]  /*e5b0*/  IMAD R5, R5, R13, R0 ;  /* 0x0000000d05057224 */ /* 0x000fc600078e0200 */
[----:B------:R-:W1:Y:S01]  /*e5c0*/  LDC R18, c[0x0][0x658] ;  /* 0x00019600ff127b82 */ /* 0x000e620000000800 */
[----:B------:R-:W-:Y:S01]  /*e5d0*/  I2FP.F32.U32 R0, R16 ;  /* 0x0000001000007245 */ /* 0x000fe20000201000 */
[----:B------:R-:W-:Y:S01]  /*e5e0*/  IMAD.IADD R3, R3, 0x1, R5 ;  /* 0x0000000103037824 */ /* 0x000fe200078e0205 */
[----:B0-----:R-:W-:Y:S01]  /*e5f0*/  ISETP.NE.U32.AND P0, PT, R20, RZ, PT ;  /* 0x000000ff1400720c */ /* 0x001fe20003f05070 */
[----:B------:R-:W-:Y:S02]  /*e600*/  IMAD.MOV.U32 R5, RZ, RZ, -0x1 ;  /* 0xffffffffff057424 */ /* 0x000fe400078e00ff */
[----:B------:R-:W-:Y:S02]  /*e610*/  FMUL R0, R0, UR6 ;  /* 0x0000000600007c20 */ /* 0x000fe40008400000 */
[----:B------:R-:W0:Y:S01]  /*e620*/  LDC R13, c[0x0][0x148] ;  /* 0x00005200ff0d7b82 */ /* 0x000e220000000800 */
[----:B--2---:R-:W-:Y:S01]  /*e630*/  SHF.R.U64 R10, R2, R4, R3 ;  /* 0x00000004020a7219 */ /* 0x004fe20000001203 */
[----:B------:R2:W0:Y:S01]  /*e640*/  F2I.U32.TRUNC.NTZ R12, R0 ;  /* 0x00000000000c7305 */ /* 0x000422000020f000 */
[----:B------:R-:W-:-:S02]  /*e650*/  ISETP.NE.AND.EX P0, PT, R21, RZ, PT, P0 ;  /* 0x000000ff1500720c */ /* 0x000fc40003f05300 */
[----:B------:R-:W-:-:S03]  /*e660*/  SHF.R.U32.HI R3, RZ, R4, R3 ;  /* 0x00000004ff037219 */ /* 0x000fc60000011603 */
[----:B------:R-:W0:Y:S01]  /*e670*/  LDC R14, c[0x0][0x600] ;  /* 0x00018000ff0e7b82 */ /* 0x000e220000000800 */
[-CC-:B-----5:R-:W-:Y:S02]  /*e680*/  SHF.R.U64 R8, R10, R6.reuse, R3.reuse ;  /* 0x000000060a087219 */ /* 0x1a0fe40000001203 */
[----:B------:R-:W-:-:S05]  /*e690*/  SHF.R.U32.HI R3, RZ, R6, R3 ;  /* 0x00000006ff037219 */ /* 0x000fca0000011603 */
[----:B------:R-:W0:Y:S01]  /*e6a0*/  LDC R19, c[0x0][0x648] ;  /* 0x00019200ff137b82 */ /* 0x000e220000000800 */
[-CC-:B-1----:R-:W-:Y:S02]  /*e6b0*/  SHF.R.U64 R11, R8, R18.reuse, R3.reuse ;  /* 0x00000012080b7219 */ /* 0x182fe40000001203 */
[-C--:B------:R-:W-:Y:S02]  /*e6c0*/  SHF.L.U32 R5, R5, R18.reuse, RZ ;  /* 0x0000001205057219 */ /* 0x080fe400000006ff */
[-C--:B------:R-:W-:Y:S01]  /*e6d0*/  SHF.R.U32.HI R3, RZ, R18.reuse, R3 ;  /* 0x00000012ff037219 */ /* 0x080fe20000011603 */
[----:B------:R-:W-:Y:S01]  /*e6e0*/  IMAD.MOV.U32 R2, RZ, RZ, R11 ;  /* 0x000000ffff027224 */ /* 0x000fe200078e000b */
[----:B------:R-:W-:Y:S01]  /*e6f0*/  SHF.L.U32 R34, R7, R18, RZ ;  /* 0x0000001207227219 */ /* 0x000fe200000006ff */
[----:B------:R-:W1:Y:S01]  /*e700*/  LDC R22, c[0x0][0x638] ;  /* 0x00018e00ff167b82 */ /* 0x000e620000000800 */
[----:B------:R-:W-:-:S07]  /*e710*/  LOP3.LUT R17, RZ, R5, RZ, 0x33, !PT ;  /* 0x00000005ff117212 */ /* 0x000fce00078e33ff */
[----:B------:R-:W0:Y:S01]  /*e720*/  LDC R23, c[0x0][0x610] ;  /* 0x00018400ff177b82 */ /* 0x000e220000000800 */
[----:B--2---:R-:W-:Y:S05]  /*e730*/  @!P0 BRA `(.L_x_292) ;  /* 0x0000000000288947 */ /* 0x004fea0003800000 */
[----:B------:R-:W2:Y:S02]  /*e740*/  LDC R0, c[0x0][0x64c] ;  /* 0x00019300ff007b82 */ /* 0x000ea40000000800 */
[----:B--2---:R-:W-:-:S05]  /*e750*/  IADD3 R7, P0, R11, R0, RZ ;  /* 0x000000000b077210 */ /* 0x004fca0007f1e0ff */
        /* <DEDUP_REMOVED lines=8> */
.L_x_292:
[----:B0-----:R-:W-:Y:S01]  /*e7e0*/  SHF.R.U64 R0, R2, R19, R3 ;  /* 0x0000001302007219 */ /* 0x001fe20000001203 */
[----:B------:R-:W-:Y:S01]  /*e7f0*/  VIADD R3, R14, 0xffffffff ;  /* 0xffffffff0e037836 */ /* 0x000fe20000000000 */
[----:B------:R-:W-:Y:S01]  /*e800*/  LOP3.LUT R5, R8, R17, RZ, 0xc0, !PT ;  /* 0x0000001108057212 */ /* 0x000fe200078ec0ff */
[----:B------:R-:W-:Y:S01]  /*e810*/  IMAD.MOV R12, RZ, RZ, -R12 ;  /* 0x000000ffff0c7224 */ /* 0x000fe200078e0a0c */
[----:B------:R-:W-:Y:S01]  /*e820*/  R2UR UR22, R24 ;  /* 0x00000000181672ca */ /* 0x000fe200000e0000 */
[----:B------:R-:W-:Y:S01]  /*e830*/  IMAD.MOV R2, RZ, RZ, -R0 ;  /* 0x000000ffff027224 */ /* 0x000fe200078e0a00 */
[----:B------:R-:W-:Y:S01]  /*e840*/  LOP3.LUT R3, R10, R3, RZ, 0xc0, !PT ;  /* 0x000000030a037212 */ /* 0x000fe200078ec0ff */
[----:B------:R-:W-:Y:S02]  /*e850*/  IMAD R34, R34, R0, R5 ;  /* 0x0000000022227224 */ /* 0x000fe400078e0205 */
[----:B------:R-:W-:Y:S02]  /*e860*/  @P2 IMAD R15, R13, R12, R16 ;  /* 0x0000000c0d0f2224 */ /* 0x000fe400078e0210 */
[----:B-1----:R-:W-:-:S02]  /*e870*/  IMAD R0, R2, R22, R11 ;  /* 0x0000001602007224 */ /* 0x002fc400078e020b */
[----:B------:R-:W-:Y:S02]  /*e880*/  IMAD R34, R34, R23, R15 ;  /* 0x0000001722227224 */ /* 0x000fe400078e020f */
[----:B------:R-:W-:Y:S02]  /*e890*/  IMAD R3, R0, R14, R3 ;  /* 0x0000000e00037224 */ /* 0x000fe400078e0203 */
[----:B------:R-:W-:-:S03]  /*e8a0*/  IMAD.MOV.U32 R0, RZ, RZ, 0x1 ;  /* 0x00000001ff007424 */ /* 0x000fc600078e00ff */
[----:B------:R-:W-:Y:S02]  /*e8b0*/  SEL R2, R3, R34, !P2 ;  /* 0x0000002203027207 */ /* 0x000fe40005000000 */
[----:B------:R-:W-:-:S03]  /*e8c0*/  SEL R34, R34, R3, !P2 ;  /* 0x0000000322227207 */ /* 0x000fc60005000000 */
[----:B------:R2:W-:Y:S04]  /*e8d0*/  STL [R1+0x80], R2 ;  /* 0x0000800201007387 */ /* 0x0005e80000100800 */
.L_x_290:
[----:B------:R0:W-:Y:S01]  /*e8e0*/  STL [R1+0x84], R34 ;  /* 0x0000842201007387 */ /* 0x0001e20000100800 */
[----:B------:R-:W-:-:S13]  /*e8f0*/  LOP3.LUT P0, RZ, R0, 0xff, RZ, 0xc0, !PT ;  /* 0x000000ff00ff7812 */ /* 0x000fda000780c0ff */
[----:B0-----:R-:W-:Y:S05]  /*e900*/  @P0 BRA `(.L_x_293) ;  /* 0xffffff2400dc0947 */ /* 0x001fea000383ffff */
[----:B------:R-:W-:Y:S05]  /*e910*/  EXIT ;  /* 0x000000000000794d */ /* 0x000fea0003800000 */
.L_x_3:
[----:B------:R-:W2:Y:S01]  /*e920*/  LDL R16, [R1+0x7c] ;  /* 0x00007c0001107983 */ /* 0x000ea20000100800 */
[----:B------:R-:W-:-:S03]  /*e930*/  ULDC.64 UR4, c[0x0][0x650] ;  /* 0x0001940000047ab9 */ /* 0x000fc60000000a00 */
[----:B------:R-:W3:Y:S01]  /*e940*/  LDL R17, [R1+0x78] ;  /* 0x0000780001117983 */ /* 0x000ee20000100800 */
[----:B------:R-:W-:Y:S01]  /*e950*/  PRMT R4, RZ, 0x7610, R4 ;  /* 0x00007610ff047816 */ /* 0x000fe20000000004 */
[----:B------:R-:W-:Y:S02]  /*e960*/  IMAD.MOV.U32 R5, RZ, RZ, -0x1 ;  /* 0xffffffffff057424 */ /* 0x000fe400078e00ff */
[----:B------:R-:W-:Y:S02]  /*e970*/  IMAD.MOV.U32 R6, RZ, RZ, -0x1 ;  /* 0xffffffffff067424 */ /* 0x000fe400078e00ff */
[----:B------:R-:W-:Y:S01]  /*e980*/  IMAD.MOV.U32 R11, RZ, RZ, -0x1 ;  /* 0xffffffffff0b7424 */ /* 0x000fe200078e00ff */
[----:B--2---:R-:W-:-:S04]  /*e990*/  ISETP.GE.U32.AND P0, PT, R16, UR4, PT ;  /* 0x0000000410007c0c */ /* 0x004fc8000bf06070 */
[----:B---3--:R-:W-:-:S13]  /*e9a0*/  ISETP.GE.U32.AND.EX P0, PT, R17, UR5, PT, P0 ;  /* 0x0000000511007c0c */ /* 0x008fda000bf06100 */
[----:B------:R-:W-:Y:S05]  /*e9b0*/  @P0 BRA `(.L_x_294) ;  /* 0x00000004005c0947 */ /* 0x000fea0003800000 */
        /* <DEDUP_REMOVED lines=18> */
.L_x_295:
[-CC-:B------:R-:W-:Y:S01]  /*eae0*/  SHF.R.U64 R11, R8, R12.reuse, R9.reuse ;  /* 0x0000000c080b7219 */ /* 0x180fe20000001209 */
[----:B------:R-:W0:Y:S01]  /*eaf0*/  LDC.64 R20, c[0x0][0x640] ;  /* 0x00019000ff147b82 */ /* 0x000e220000000a00 */
[----:B------:R-:W-:Y:S01]  /*eb00*/  SHF.R.U32.HI R3, RZ, R12, R9 ;  /* 0x0000000cff037219 */ /* 0x000fe20000011609 */
[----:B------:R-:W-:Y:S01]  /*eb10*/  ULDC UR4, c[0x0][0x150] ;  /* 0x0000540000047ab9 */ /* 0x000fe20000000800 */
[----:B------:R-:W-:Y:S01]  /*eb20*/  IADD3 R7, P0, RZ, -R11, RZ ;  /* 0x8000000bff077210 */ /* 0x000fe20007f1e0ff */
[----:B------:R-:W-:Y:S01]  /*eb30*/  IMAD.MOV.U32 R4, RZ, RZ, R16 ;  /* 0x000000ffff047224 */ /* 0x000fe200078e0010 */
[----:B------:R-:W-:Y:S01]  /*eb40*/  I2FP.F32.U32 R6, R2 ;  /* 0x0000000200067245 */ /* 0x000fe20000201000 */
[----:B------:R-:W-:Y:S02]  /*eb50*/  IMAD.MOV.U32 R5, RZ, RZ, R17 ;  /* 0x000000ffff057224 */ /* 0x000fe400078e0011 */
[----:B------:R-:W1:Y:S01]  /*eb60*/  LDC R10, c[0x0][0x618] ;  /* 0x00018600ff0a7b82 */ /* 0x000e620000000800 */
[----:B------:R-:W-:-:S02]  /*eb70*/  IMAD.X R3, RZ, RZ, ~R3, P0 ;  /* 0x000000ffff037224 */ /* 0x000fc400000e0e03 */
[----:B------:R-:W-:Y:S01]  /*eb80*/  FMUL R9, R6, UR4 ;  /* 0x0000000406097c20 */ /* 0x000fe20008400000 */
[----:B------:R-:W-:Y:S01]  /*eb90*/  IMAD.WIDE.U32 R4, R7, R14, R4 ;  /* 0x0000000e07047225 */ /* 0x000fe200078e0004 */
[----:B------:R-:W-:-:S03]  /*eba0*/  ULDC UR4, c[0x0][0x154] ;  /* 0x0000550000047ab9 */ /* 0x000fc60000000800 */
[----:B------:R-:W-:Y:S01]  /*ebb0*/  IMAD R6, R3, R14, RZ ;  /* 0x0000000e03067224 */ /* 0x000fe200078e02ff */
[----:B------:R-:W2:Y:S01]  /*ebc0*/  LDC R13, c[0x0][0x144] ;  /* 0x00005100ff0d7b82 */ /* 0x000ea20000000800 */
[----:B------:R-:W3:Y:S02]  /*ebd0*/  F2I.U32.TRUNC.NTZ R9, R9 ;  /* 0x0000000900097305 */ /* 0x000ee4000020f000 */
[----:B------:R-:W-:Y:S02]  /*ebe0*/  IMAD R3, R7, R15, R6 ;  /* 0x0000000f07037224 */ /* 0x000fe400078e0206 */
[----:B------:R-:W-:Y:S02]  /*ebf0*/  IMAD.MOV.U32 R6, RZ, RZ, -0x1 ;  /* 0xffffffffff067424 */ /* 0x000fe400078e00ff */
[----:B------:R-:W-:Y:S01]  /*ec00*/  IMAD.IADD R3, R5, 0x1, R3 ;  /* 0x0000000105037824 */ /* 0x000fe200078e0203 */
[----:B------:R-:W4:Y:S01]  /*ec10*/  LDC R12, c[0x0][0x608] ;  /* 0x00018200ff0c7b82 */ /* 0x000f220000000800 */
[----:B------:R-:W-:-:S02]  /*ec20*/  I2FP.F32.U32 R5, R0 ;  /* 0x0000000000057245 */ /* 0x000fc40000201000 */
[----:B0-----:R-:W-:-:S03]  /*ec30*/  ISETP.NE.U32.AND P0, PT, R20, RZ, PT ;  /* 0x000000ff1400720c */ /* 0x001fc60003f05070 */
[----:B------:R-:W-:Y:S01]  /*ec40*/  FMUL R5, R5, UR4 ;  /* 0x0000000405057c20 */ /* 0x000fe20008400000 */
[----:B------:R-:W-:Y:S01]  /*ec50*/  ISETP.NE.AND.EX P0, PT, R21, RZ, PT, P0 ;  /* 0x000000ff1500720c */ /* 0x000fe20003f05300 */
[----:B------:R-:W0:Y:S01]  /*ec60*/  LDC R7, c[0x0][0x658] ;  /* 0x00019600ff077b82 */ /* 0x000e220000000800 */
[-C--:B-1----:R-:W-:Y:S01]  /*ec70*/  SHF.R.U64 R8, R4, R10.reuse, R3 ;  /* 0x0000000a04087219 */ /* 0x082fe20000001203 */
[----:B---3--:R-:W-:Y:S01]  /*ec80*/  IMAD.MOV R4, RZ, RZ, -R9 ;  /* 0x000000ffff047224 */ /* 0x008fe200078e0a09 */
[----:B------:R-:W-:Y:S02]  /*ec90*/  SHF.R.U32.HI R3, RZ, R10, R3 ;  /* 0x0000000aff037219 */ /* 0x000fe40000011603 */
[----:B------:R1:W3:Y:S03]  /*eca0*/  F2I.U32.TRUNC.NTZ R10, R5 ;  /* 0x00000005000a7305 */ /* 0x0002e6000020f000 */
[----:B------:R-:W1:Y:S01]  /*ecb0*/  LDC R17, c[0x0][0x148] ;  /* 0x00005200ff117b82 */ /* 0x000e620000000800 */
[----:B--2---:R-:W-:-:S02]  /*ecc0*/  IMAD R19, R13, R4, R2 ;  /* 0x000000040d137224 */ /* 0x004fc400078e0202 */
[----:B------:R-:W-:-:S05]  /*ecd0*/  IMAD.MOV.U32 R4, RZ, RZ, 0x1 ;  /* 0x00000001ff047424 */ /* 0x000fca00078e00ff */
[----:B------:R-:W2:Y:S01]  /*ece0*/  LDC R14, c[0x0][0x600] ;  /* 0x00018000ff0e7b82 */ /* 0x000ea20000000800 */
[-CC-:B----4-:R-:W-:Y:S02]  /*ecf0*/  SHF.R.U64 R13, R8, R12.reuse, R3.reuse ;  /* 0x0000000c080d7219 */ /* 0x190fe40000001203 */
[----:B------:R-:W-:-:S05]  /*ed00*/  SHF.R.U32.HI R2, RZ, R12, R3 ;  /* 0x0000000cff027219 */ /* 0x000fca0000011603 */
[----:B------:R-:W4:Y:S01]  /*ed10*/  LDC R16, c[0x0][0x648] ;  /* 0x00019200ff107b82 */ /* 0x000f220000000800 */
[-CC-:B0-----:R-:W-:Y:S02]  /*ed20*/  SHF.R.U64 R15, R13, R7.reuse, R2.reuse ;  /* 0x000000070d0f7219 */ /* 0x181fe40000001202 */
[-C--:B------:R-:W-:Y:S02]  /*ed30*/  SHF.L.U32 R6, R6, R7.reuse, RZ ;  /* 0x0000000706067219 */ /* 0x080fe400000006ff */
[-C--:B------:R-:W-:Y:S01]  /*ed40*/  SHF.R.U32.HI R3, RZ, R7.reuse, R2 ;  /* 0x00000007ff037219 */ /* 0x080fe20000011602 */
[----:B------:R-:W-:Y:S01]  /*ed50*/  IMAD.MOV.U32 R2, RZ, RZ, R15 ;  /* 0x000000ffff027224 */ /* 0x000fe200078e000f */
[----:B------:R-:W-:Y:S01]  /*ed60*/  SHF.L.U32 R12, R4, R7, RZ ;  /* 0x00000007040c7219 */ /* 0x000fe200000006ff */
[----:B------:R-:W0:Y:S01]  /*ed70*/  LDC R18, c[0x0][0x638] ;  /* 0x00018e00ff127b82 */ /* 0x000e220000000800 */
[----:B------:R-:W-:-:S07]  /*ed80*/  LOP3.LUT R22, RZ, R6, RZ, 0x33, !PT ;  /* 0x00000006ff167212 */ /* 0x000fce00078e33ff */
        /* <DEDUP_REMOVED lines=12> */
.L_x_296:
[----:B----4-:R-:W-:Y:S01]  /*ee50*/  SHF.R.U64 R3, R2, R16, R3 ;  /* 0x0000001002037219 */ /* 0x010fe20000001203 */
[----:B--2---:R-:W-:Y:S01]  /*ee60*/  VIADD R5, R14, 0xffffffff ;  /* 0xffffffff0e057836 */ /* 0x004fe20000000000 */
[----:B------:R-:W-:Y:S01]  /*ee70*/  LOP3.LUT R2, R13, R22, RZ, 0xc0, !PT ;  /* 0x000000160d027212 */ /* 0x000fe200078ec0ff */
[----:B------:R-:W-:Y:S02]  /*ee80*/  IMAD.MOV R10, RZ, RZ, -R10 ;  /* 0x000000ffff0a7224 */ /* 0x000fe400078e0a0a */
[----:B------:R-:W-:Y:S02]  /*ee90*/  IMAD.MOV R4, RZ, RZ, -R3 ;  /* 0x000000ffff047224 */ /* 0x000fe400078e0a03 */
[----:B------:R-:W-:Y:S01]  /*eea0*/  IMAD R2, R12, R3, R2 ;  /* 0x000000030c027224 */ /* 0x000fe200078e0202 */
[----:B------:R-:W-:Y:S01]  /*eeb0*/  LOP3.LUT R3, R8, R5, RZ, 0xc0, !PT ;  /* 0x0000000508037212 */ /* 0x000fe200078ec0ff */
[----:B------:R-:W-:Y:S02]  /*eec0*/  @P2 IMAD R19, R17, R10, R0 ;  /* 0x0000000a11132224 */ /* 0x000fe400078e0200 */
[----:B0-----:R-:W-:-:S02]  /*eed0*/  IMAD R0, R4, R18, R15 ;  /* 0x0000001204007224 */ /* 0x001fc400078e020f */
[----:B------:R-:W-:Y:S02]  /*eee0*/  IMAD R5, R2, R23, R19 ;  /* 0x0000001702057224 */ /* 0x000fe400078e0213 */
[----:B------:R-:W-:Y:S02]  /*eef0*/  IMAD R0, R0, R14, R3 ;  /* 0x0000000e00007224 */ /* 0x000fe400078e0203 */
[----:B------:R-:W-:-:S03]  /*ef00*/  IMAD.MOV.U32 R4, RZ, RZ, 0x1 ;  /* 0x00000001ff047424 */ /* 0x000fc600078e00ff */
[----:B------:R-:W-:Y:S02]  /*ef10*/  SEL R6, R0, R5, !P2 ;  /* 0x0000000500067207 */ /* 0x000fe40005000000 */
[----:B------:R-:W-:-:S07]  /*ef20*/  SEL R5, R5, R0, !P2 ;  /* 0x0000000005057207 */ /* 0x000fce0005000000 */
.L_x_294:
[----:B------:R-:W-:-:S08]  /*ef30*/  NOP ;  /* 0x0000000000007918 */ /* 0x000fd00000000000 */
[----:B------:R-:W0:-:S00]  /*ef40*/  USETMAXREG.DEALLOC.CTAPOOL 0x28 ;  /* 0x00000028000079c8 */ /* 0x000e0000080e0500 */
[----:B------:R-:W-:-:S13]  /*ef50*/  ISETP.NE.AND P0, PT, RZ, UR8, PT ;  /* 0x00000008ff007c0c */ /* 0x000fda000bf05270 */
[----:B------:R-:W-:Y:S05]  /*ef60*/  @P0 EXIT ;  /* 0x000000000000094d */ /* 0x000fea0003800000 */
[----:B0-----:R-:W-:Y:S01]  /*ef70*/  LOP3.LUT P0, RZ, R4, 0xff, RZ, 0xc0, !PT ;  /* 0x000000ff04ff7812 */ /* 0x001fe2000780c0ff */
[----:B------:R-:W-:Y:S02]  /*ef80*/  IMAD.MOV.U32 R0, RZ, RZ, 0x1 ;  /* 0x00000001ff007424 */ /* 0x000fe400078e00ff */
[----:B------:R-:W-:-:S10]  /*ef90*/  IMAD.MOV.U32 R8, RZ, RZ, RZ ;  /* 0x000000ffff087224 */ /* 0x000fd400078e00ff */
[----:B------:R-:W-:Y:S05]  /*efa0*/  @!P0 BRA `(.L_x_297) ;  /* 0x0000000c00588947 */ /* 0x000fea0003800000 */
[----:B------:R-:W0:Y:S01]  /*efb0*/  S2R R2, SR_TID.X ;  /* 0x0000000000027919 */ /* 0x000e220000002100 */
[----:B------:R-:W-:Y:S01]  /*efc0*/  ULDC UR4, c[0x0][0x28c] ;  /* 0x0000a30000047ab9 */ /* 0x000fe20000000800 */
[----:B------:R-:W-:Y:S01]  /*efd0*/  ULDC UR6, c[0x0][0x658] ;  /* 0x0001960000067ab9 */ /* 0x000fe20000000800 */
[----:B------:R-:W-:Y:S01]  /*efe0*/  UIADD3 UR10, UR4, 0x3f, URZ ;  /* 0x0000003f040a7890 */ /* 0x000fe2000fffe03f */
[----:B------:R-:W-:Y:S01]  /*eff0*/  BSSY B0, `(.L_x_297) ;  /* 0x00000d1000007945 */ /* 0x000fe20003800000 */
[----:B------:R-:W-:Y:S01]  /*f000*/  UMOV UR7, 0xffffffff ;  /* 0xffffffff00077882 */ /* 0x000fe20000000000 */
[----:B------:R-:W-:Y:S01]  /*f010*/  ULDC UR5, c[0x0][0x600] ;  /* 0x0001800000057ab9 */ /* 0x000fe20000000800 */
[----:B------:R-:W-:Y:S01]  /*f020*/  UMOV UR9, 0x1 ;  /* 0x0000000100097882 */ /* 0x000fe20000000000 */
[----:B------:R-:W-:Y:S01]  /*f030*/  USHF.L.U32 UR7, UR7, UR6, URZ ;  /* 0x0000000607077299 */ /* 0x000fe2000800063f */
[----:B------:R-:W-:Y:S01]  /*f040*/  IMAD.MOV.U32 R9, RZ, RZ, 0x1 ;  /* 0x00000001ff097424 */ /* 0x000fe200078e00ff */
[----:B------:R-:W-:Y:S01]  /*f050*/  UIADD3 UR4, UR5, -0x1, URZ ;  /* 0xffffffff05047890 */ /* 0x000fe2000fffe03f */
[----:B------:R-:W-:Y:S01]  /*f060*/  IMAD.MOV.U32 R0, RZ, RZ, 0x1 ;  /* 0x00000001ff007424 */ /* 0x000fe200078e00ff */
[----:B------:R-:W-:Y:S01]  /*f070*/  USHF.R.S32.HI UR11, URZ, 0x1f, UR10 ;  /* 0x0000001f3f0b7899 */ /* 0x000fe2000801140a */
[----:B------:R-:W-:Y:S01]  /*f080*/  IMAD.MOV.U32 R8, RZ, RZ, RZ ;  /* 0x000000ffff087224 */ /* 0x000fe200078e00ff */
[----:B------:R-:W-:Y:S01]  /*f090*/  ULDC UR8, c[0x0][0xc] ;  /* 0x0000030000087ab9 */ /* 0x000fe20000000800 */
[----:B------:R-:W-:-:S02]  /*f0a0*/  USHF.L.U32 UR5, UR9, UR6, URZ ;  /* 0x0000000609057299 */ /* 0x000fc4000800063f */
[----:B------:R-:W-:Y:S01]  /*f0b0*/  ULEA.HI UR11, UR11, UR10, URZ, 0x6 ;  /* 0x0000000a0b0b7291 */ /* 0x000fe2000f8f303f */
[----:B------:R-:W-:Y:S01]  /*f0c0*/  ULDC UR9, c[0x0][0x10] ;  /* 0x0000040000097ab9 */ /* 0x000fe20000000800 */
[----:B------:R-:W-:Y:S02]  /*f0d0*/  ULOP3.LUT UR6, URZ, UR7, URZ, 0x33, !UPT ;  /* 0x000000073f067292 */ /* 0x000fe4000f8e333f */
[----:B------:R-:W-:Y:S01]  /*f0e0*/  UIMAD.WIDE.U32 UR8, UR8, UR9, URZ ;  /* 0x00000009080872a5 */ /* 0x000fe2000f8e003f */
[----:B------:R-:W-:Y:S01]  /*f0f0*/  ULDC UR7, c[0x0][0x14] ;  /* 0x0000050000077ab9 */ /* 0x000fe20000000800 */
[----:B------:R-:W-:Y:S02]  /*f100*/  USHF.R.S32.HI UR20, URZ, 0x6, UR11 ;  /* 0x000000063f147899 */ /* 0x000fe4000801140b */
[----:B------:R-:W-:Y:S02]  /*f110*/  UIMAD.WIDE.U32 UR22, UR8, UR7, URZ ;  /* 0x00000007081672a5 */ /* 0x000fe4000f8e003f */
[----:B------:R-:W-:-:S02]  /*f120*/  UIMAD UR18, UR9, UR7, URZ ;  /* 0x00000007091272a4 */ /* 0x000fc4000f8e023f */
[----:B------:R-:W-:Y:S01]  /*f130*/  ULOP3.LUT UR26, UR13, 0x2, URZ, 0xfc, !UPT ;  /* 0x000000020d1a7892 */ /* 0x000fe2000f8efc3f */
[C---:B0-----:R-:W-:Y:S01]  /*f140*/  LOP3.LUT P3, RZ, R2.reuse, 0x7f, RZ, 0xc0, !PT ;  /* 0x0000007f02ff7812 */ /* 0x041fe2000786c0ff */
[----:B------:R-:W-:Y:S01]  /*f150*/  UIADD3 UR18, UR23, UR18, URZ ;  /* 0x0000001217127290 */ /* 0x000fe2000fffe03f */
[----:B------:R-:W-:Y:S01]  /*f160*/  LOP3.LUT P0, RZ, R2, 0x1f, RZ, 0xc0, !PT ;  /* 0x0000001f02ff7812 */ /* 0x000fe2000780c0ff */
[----:B------:R-:W-:Y:S01]  /*f170*/  UIADD3 UR27, UR20, 0x1, URZ ;  /* 0x00000001141b7890 */ /* 0x000fe2000fffe03f */
[----:B------:R-:W-:Y:S02]  /*f180*/  ULDC.64 UR24, c[0x0][0x198] ;  /* 0x0000660000187ab9 */ /* 0x000fe40000000a00 */
[----:B------:R-:W-:-:S13]  /*f190*/  PLOP3.LUT P0, PT, P0, P3, PT, 0x8a, 0x0 ;  /* 0x000000000000781c */ /* 0x000fda0000707172 */
.L_x_309:
[----:B------:R-:W-:-:S03]  /*f1a0*/  UMOV UR7, 0xffffffff ;  /* 0xffffffff00077882 */ /* 0x000fc60000000000 */
[----:B------:R-:W-:Y:S05]  /*f1b0*/  BRA.DIV UR7, `(.L_x_298) ;  /* 0x00000012073c7947 */ /* 0x000fea000b800000 */
[----:B------:R-:W-:-:S13]  /*f1c0*/  ELECT P1, URZ, PT ;  /* 0x00000000003f782f */ /* 0x000fda0003820000 */
.L_x_323:
[----:B------:R-:W0:Y:S01]  /*f1d0*/  LDC R2, c[0x0][0x28c] ;  /* 0x0000a300ff027b82 */ /* 0x000e220000000800 */
[----:B------:R-:W-:Y:S01]  /*f1e0*/  BSSY B1, `(.L_x_299) ;  /* 0x0000038000017945 */ /* 0x000fe20003800000 */
[----:B0-----:R-:W-:-:S13]  /*f1f0*/  ISETP.LT.OR P1, PT, R2, 0x1, !P1 ;  /* 0x000000010200780c */ /* 0x001fda0004f21670 */
[----:B------:R-:W-:Y:S05]  /*f200*/  @P1 BRA `(.L_x_300) ;  /* 0x0000000000d41947 */ /* 0x000fea0003800000 */
[----:B------:R-:W-:Y:S02]  /*f210*/  IMAD.SHL.U32 R6, R6, 0x100, RZ ;  /* 0x0000010006067824 */ /* 0x000fe400078e00ff */
[----:B------:R-:W-:Y:S02]  /*f220*/  IMAD.SHL.U32 R7, R5, 0x80, RZ ;  /* 0x0000008005077824 */ /* 0x000fe400078e00ff */
[----:B------:R-:W-:Y:S02]  /*f230*/  IMAD.MOV.U32 R12, RZ, RZ, RZ ;  /* 0x000000ffff0c7224 */ /* 0x000fe400078e00ff */
[----:B------:R-:W-:Y:S02]  /*f240*/  IMAD.U32 R14, RZ, RZ, UR27 ;  /* 0x0000001bff0e7e24 */ /* 0x000fe4000f8e00ff */
[----:B------:R-:W-:Y:S02]  /*f250*/  IMAD.MOV.U32 R2, RZ, RZ, R0 ;  /* 0x000000ffff027224 */ /* 0x000fe400078e0000 */
[----:B------:R-:W-:-:S07]  /*f260*/  IMAD.MOV.U32 R3, RZ, RZ, R8 ;  /* 0x000000ffff037224 */ /* 0x000fce00078e0008 */
.L_x_304:
[----:B------:R-:W0:Y:S01]  /*f270*/  S2R R5, SR_CgaCtaId ;  /* 0x0000000000057919 */ /* 0x000e220000008800 */
[----:B------:R-:W-:-:S04]  /*f280*/  MOV R4, 0x400 ;  /* 0x0000040000047802 */ /* 0x000fc80000000f00 */
[----:B0-----:R-:W-:Y:S02]  /*f290*/  LEA R10, R5, R4, 0x18 ;  /* 0x00000004050a7211 */ /* 0x001fe400078ec0ff */
[----:B------:R-:W-:Y:S01]  /*f2a0*/  SHF.L.U32 R4, R2, 0x1f, RZ ;  /* 0x0000001f02047819 */ /* 0x000fe200000006ff */
[----:B------:R-:W0:Y:S02]  /*f2b0*/  @!P3 LDC R5, c[0x0][0x500] ;  /* 0x00014000ff05bb82 */ /* 0x000e240000000800 */
[----:B------:R-:W-:-:S04]  /*f2c0*/  IMAD R13, R3, 0x8, R10 ;  /* 0x00000008030d7824 */ /* 0x000fc800078e020a */
[----:B------:R-:W1:Y:S02]  /*f2d0*/  SYNCS.PHASECHK.TRANS64.TRYWAIT P1, [R13+URZ+0x38], R4 ;  /* 0x000038040d0075a7 */ /* 0x000e64000802017f */
[----:B-1----:R-:W-:Y:S05]  /*f2e0*/  @!P1 BRA `(.L_x_301) ;  /* 0x0000001000109947 */ /* 0x002fea0003800000 */
.L_x_324:
[----:B------:R-:W-:Y:S01]  /*f2f0*/  UPRMT UR7, UR26, 0x9910, URZ ;  /* 0x000099101a077896 */ /* 0x000fe2000800003f */
[----:B0-----:R0:W-:Y:S03]  /*f300*/  @!P3 SYNCS.ARRIVE.TRANS64 RZ, [R13+URZ], R5 ;  /* 0x000000050dffb9a7 */ /* 0x0011e6000800003f */
[----:B------:R-:W-:-:S06]  /*f310*/  UISETP.NE.AND UP0, UPT, UR7, 0x2, UPT ;  /* 0x000000020700788c */ /* 0x000fcc000bf05270 */
[----:B------:R-:W-:-:S13]  /*f320*/  PLOP3.LUT P1, PT, PT, PT, UP0, 0x80, 0x0 ;  /* 0x000000000000781c */ /* 0x000fda0003f2f008 */
[----:B0-----:R-:W-:Y:S05]  /*f330*/  @P1 BRA `(.L_x_302) ;  /* 0x0000000000041947 */ /* 0x001fea0003800000 */
[----:B------:R-:W-:Y:S01]  /*f340*/  BPT.TRAP 0x1 ;  /* 0x000000040000795c */ /* 0x000fe20000300000 */
.L_x_302:
[----:B------:R-:W-:Y:S05]  /*f350*/  @P0 BRA `(.L_x_303) ;  /* 0x0000000000040947 */ /* 0x000fea0003800000 */
[----:B------:R-:W-:Y:S01]  /*f360*/  BPT.TRAP 0x1 ;  /* 0x000000040000795c */ /* 0x000fe20000300000 */
.L_x_303:
[--C-:B-1----:R-:W-:Y:S01]  /*f370*/  IMAD R4, R3, 0x2000, R10.reuse ;  /* 0x0000200003047824 */ /* 0x102fe200078e020a */
[----:B------:R-:W-:Y:S01]  /*f380*/  R2UR UR9, R13 ;  /* 0x000000000d0972ca */ /* 0x000fe200000e0000 */
[----:B------:R-:W-:Y:S01]  /*f390*/  IMAD R10, R3, 0x4000, R10 ;  /* 0x00004000030a7824 */ /* 0x000fe200078e020a */
[----:B------:R-:W-:Y:S01]  /*f3a0*/  UIADD3 UR14, UP0, UR24, 0xf0, URZ ;  /* 0x000000f0180e7890 */ /* 0x000fe2000ff1e03f */
[----:B------:R-:W-:Y:S01]  /*f3b0*/  VIADD R14, R14, 0xffffffff ;  /* 0xffffffff0e0e7836 */ /* 0x000fe20000000000 */
[----:B------:R-:W-:Y:S01]  /*f3c0*/  R2UR UR7, R4 ;  /* 0x00000000040772ca */ /* 0x000fe200000e0000 */
[----:B------:R-:W-:Y:S01]  /*f3d0*/  UIADD3 UR28, UP1, UR24, 0x1f0, URZ ;  /* 0x000001f0181c7890 */ /* 0x000fe2000ff3e03f */
[----:B------:R-:W-:Y:S01]  /*f3e0*/  R2UR UR8, R10 ;  /* 0x000000000a0872ca */ /* 0x000fe200000e0000 */
[----:B------:R-:W-:Y:S01]  /*f3f0*/  UIADD3.X UR15, URZ, UR25, URZ, UP0, !UPT ;  /* 0x000000193f0f7290 */ /* 0x000fe200087fe43f */
[----:B------:R-:W-:Y:S01]  /*f400*/  R2UR UR11, R7 ;  /* 0x00000000070b72ca */ /* 0x000fe200000e0000 */
[----:B------:R-:W-:Y:S01]  /*f410*/  VIADD R3, R3, 0x1 ;  /* 0x0000000103037836 */ /* 0x000fe20000000000 */
[----:B------:R-:W-:Y:S01]  /*f420*/  R2UR UR10, R12 ;  /* 0x000000000c0a72ca */ /* 0x000fe200000e0000 */
[----:B------:R-:W-:Y:S01]  /*f430*/  UIADD3.X UR29, URZ, UR25, URZ, UP1, !UPT ;  /* 0x000000193f1d7290 */ /* 0x000fe20008ffe43f */
[----:B------:R-:W-:Y:S01]  /*f440*/  R2UR UR12, R11 ;  /* 0x000000000b0c72ca */ /* 0x000fe200000e0000 */
[----:B------:R-:W-:Y:S01]  /*f450*/  UMOV UR16, 0x0 ;  /* 0x0000000000107882 */ /* 0x000fe20000000000 */
[----:B------:R-:W-:Y:S01]  /*f460*/  R2UR UR21, R6 ;  /* 0x00000000061572ca */ /* 0x000fe200000e0000 */
[----:B------:R-:W-:Y:S01]  /*f470*/  UMOV UR17, 0x10000000 ;  /* 0x1000000000117882 */ /* 0x000fe20000000000 */
[----:B------:R-:W-:Y:S01]  /*f480*/  ISETP.GT.AND P4, PT, R14, 0x1, PT ;  /* 0x000000010e00780c */ /* 0x000fe20003f84270 */
[----:B------:R-:W-:Y:S01]  /*f490*/  UIADD3 UR7, UR7, 0x180, URZ ;  /* 0x0000018007077890 */ /* 0x000fe2000fffe03f */
[----:B------:R-:W-:Y:S01]  /*f4a0*/  ISETP.NE.AND P1, PT, R3, 0x7, PT ;  /* 0x000000070300780c */ /* 0x000fe20003f25270 */
[----:B------:R-:W-:Y:S01]  /*f4b0*/  UIADD3 UR19, UR8, 0xe180, URZ ;  /* 0x0000e18008137890 */ /* 0x000fe2000fffe03f */
[----:B------:R-:W-:-:S02]  /*f4c0*/  VIADD R12, R12, 0x40 ;  /* 0x000000400c0c7836 */ /* 0x000fc40000000000 */
[----:B------:R-:W-:Y:S02]  /*f4d0*/  SEL R5, RZ, 0x1, P1 ;  /* 0x00000001ff057807 */ /* 0x000fe40000800000 */
[----:B------:R-:W-:Y:S01]  /*f4e0*/  UMOV UR8, UR7 ;  /* 0x0000000700087c82 */ /* 0x000fe20008000000 */
[----:B------:R-:W-:Y:S01]  /*f4f0*/  SEL R3, R3, RZ, P1 ;  /* 0x000000ff03037207 */ /* 0x000fe20000800000 */
[----:B------:R0:W-:Y:S01]  /*f500*/  UTMALDG.3D [UR8], [UR14], desc[UR16] ;  /* 0x000010080e0075b4 */ /* 0x0001e20008011000 */
[----:B------:R-:W-:Y:S01]  /*f510*/  LOP3.LUT R2, R2, R5, RZ, 0x3c, !PT ;  /* 0x0000000502027212 */ /* 0x000fe200078e3cff */
[----:B0-----:R-:W-:Y:S01]  /*f520*/  UMOV UR8, UR19 ;  /* 0x0000001300087c82 */ /* 0x001fe20008000000 */
[----:B------:R-:W-:Y:S02]  /*f530*/  UMOV UR11, UR21 ;  /* 0x00000015000b7c82 */ /* 0x000fe40008000000 */
[----:B------:R0:W-:Y:S02]  /*f540*/  UTMALDG.3D [UR8], [UR28], desc[UR16] ;  /* 0x000010081c0075b4 */ /* 0x0001e40008011000 */
[----:B0-----:R-:W-:Y:S05]  /*f550*/  @P4 BRA `(.L_x_304) ;  /* 0xfffffffc00444947 */ /* 0x001fea000383ffff */
.L_x_300:
[----:B------:R-:W-:Y:S05]  /*f560*/  BSYNC B1 ;  /* 0x0000000000017941 */ /* 0x000fea0003800000 */
.L_x_299:
[----:B------:R-:W2:Y:S01]  /*f570*/  LDL.LU R15, [R1+0x78] ;  /* 0x00007800010f7983 */ /* 0x000ea20000300800 */
[----:B------:R-:W-:Y:S01]  /*f580*/  LOP3.LUT P5, RZ, R9, 0xff, RZ, 0xc0, !PT ;  /* 0x000000ff09ff7812 */ /* 0x000fe200078ac0ff */
[----:B------:R-:W-:Y:S01]  /*f590*/  VIADD R8, R8, UR20 ;  /* 0x0000001408087c36 */ /* 0x000fe20008000000 */
[----:B------:R-:W-:Y:S01]  /*f5a0*/  ULDC.64 UR8, c[0x0][0x650] ;  /* 0x0001940000087ab9 */ /* 0x000fe20000000a00 */
[----:B------:R-:W3:Y:S01]  /*f5b0*/  LDL.LU R13, [R1+0x7c] ;  /* 0x00007c00010d7983 */ /* 0x000ee20000300800 */
[----:B------:R-:W-:Y:S01]  /*f5c0*/  IMAD.U32 R6, RZ, RZ, UR20 ;  /* 0x00000014ff067e24 */ /* 0x000fe2000f8e00ff */
[----:B------:R-:W-:Y:S01]  /*f5d0*/  UISETP.GE.U32.AND UP0, UPT, UR20, 0x7, UPT ;  /* 0x000000071400788c */ /* 0x000fe2000bf06070 */
[C---:B------:R-:W-:Y:S01]  /*f5e0*/  ISETP.GT.U32.AND P1, PT, R8.reuse, 0x6, PT ;  /* 0x000000060800780c */ /* 0x040fe20003f24070 */
[----:B------:R-:W-:Y:S01]  /*f5f0*/  IMAD.WIDE.U32 R2, R8, 0x24924925, RZ ;  /* 0x2492492508027825 */ /* 0x000fe200078e00ff */
[----:B------:R-:W-:Y:S01]  /*f600*/  BSSY B1, `(.L_x_305) ;  /* 0x000006d000017945 */ /* 0x000fe20003800000 */
[----:B------:R-:W-:-:S02]  /*f610*/  PRMT R9, RZ, 0x7610, R9 ;  /* 0x00007610ff097816 */ /* 0x000fc40000000009 */
[----:B------:R-:W-:Y:S01]  /*f620*/  ISETP.LT.U32.AND P1, PT, R6, 0x7, P1 ;  /* 0x000000070600780c */ /* 0x000fe20000f21070 */
[----:B------:R-:W-:Y:S01]  /*f630*/  IMAD.IADD R2, R8, 0x1, -R3 ;  /* 0x0000000108027824 */ /* 0x000fe200078e0a03 */
[----:B------:R-:W0:Y:S01]  /*f640*/  @P5 S2R R5, SR_CgaCtaId ;  /* 0x0000000000055919 */ /* 0x000e220000008800 */
[----:B------:R-:W-:Y:S01]  /*f650*/  @P5 MOV R4, 0x400 ;  /* 0x0000040000045802 */ /* 0x000fe20000000f00 */
[----:B------:R-:W-:Y:S01]  /*f660*/  IMAD.MOV.U32 R6, RZ, RZ, -0x1 ;  /* 0xffffffffff067424 */ /* 0x000fe200078e00ff */
[----:B------:R-:W-:Y:S01]  /*f670*/  PLOP3.LUT P4, PT, PT, PT, UP0, 0x80, 0x0 ;  /* 0x000000000000781c */ /* 0x000fe20003f8f008 */
[----:B------:R-:W-:Y:S01]  /*f680*/  IMAD.MOV.U32 R11, RZ, RZ, -0x1 ;  /* 0xffffffffff0b7424 */ /* 0x000fe200078e00ff */
[----:B------:R-:W-:-:S04]  /*f690*/  LEA.HI R2, R2, R3, RZ, 0x1f ;  /* 0x0000000302027211 */ /* 0x000fc800078ff8ff */
[--C-:B------:R-:W-:Y:S02]  /*f6a0*/  SHF.R.U32.HI R3, RZ, 0x2, R2.reuse ;  /* 0x00000002ff037819 */ /* 0x100fe40000011602 */
[----:B------:R-:W-:-:S03]  /*f6b0*/  PRMT R2, RZ, 0x7610, R2 ;  /* 0x00007610ff027816 */ /* 0x000fc60000000002 */
[----:B------:R-:W-:Y:S01]  /*f6c0*/  IMAD R8, R3, -0x7, R8 ;  /* 0xfffffff903087824 */ /* 0x000fe200078e0208 */
[----:B0-----:R-:W-:Y:S02]  /*f6d0*/  @P5 LEA R4, R5, R4, 0x18 ;  /* 0x0000000405045211 */ /* 0x001fe400078ec0ff */
[----:B------:R-:W-:Y:S02]  /*f6e0*/  SEL R5, RZ, 0x1, !P1 ;  /* 0x00000001ff057807 */ /* 0x000fe40004800000 */
[----:B------:R0:W-:Y:S02]  /*f6f0*/  @P5 SYNCS.ARRIVE.TRANS64.A1T0 RZ, [R4+URZ+0x88], RZ ;  /* 0x000088ff04ff59a7 */ /* 0x0001e4000810003f */
[----:B------:R-:W-:Y:S01]  /*f700*/  LOP3.LUT R0, R0, R5, RZ, 0x3c, !PT ;  /* 0x0000000500007212 */ /* 0x000fe200078e3cff */
[----:B------:R-:W-:-:S03]  /*f710*/  IMAD.MOV.U32 R5, RZ, RZ, -0x1 ;  /* 0xffffffffff057424 */ /* 0x000fc600078e00ff */
[----:B------:R-:W-:Y:S02]  /*f720*/  @P4 LOP3.LUT R0, R0, 0x1, R3, 0x78, !PT ;  /* 0x0000000100004812 */ /* 0x000fe400078e7803 */
[----:B---3--:R-:W-:-:S04]  /*f730*/  IADD3 R13, P1, R13, UR22, RZ ;  /* 0x000000160d0d7c10 */ /* 0x008fc8000ff3e0ff */
[----:B--2---:R-:W-:Y:S01]  /*f740*/  IADD3.X R15, R15, UR18, RZ, P1, !PT ;  /* 0x000000120f0f7c10 */ /* 0x004fe20008ffe4ff */
[----:B------:R0:W-:Y:S01]  /*f750*/  STL [R1+0x7c], R13 ;  /* 0x00007c0d01007387 */ /* 0x0001e20000100800 */
[----:B------:R-:W-:-:S03]  /*f760*/  ISETP.GE.U32.AND P1, PT, R13, UR8, PT ;  /* 0x000000080d007c0c */ /* 0x000fc6000bf26070 */
[----:B------:R0:W-:Y:S01]  /*f770*/  STL [R1+0x78], R15 ;  /* 0x0000780f01007387 */ /* 0x0001e20000100800 */
[----:B------:R-:W-:-:S13]  /*f780*/  ISETP.GE.U32.AND.EX P1, PT, R15, UR9, PT, P1 ;  /* 0x000000090f007c0c */ /* 0x000fda000bf26110 */
[----:B0-----:R-:W-:Y:S05]  /*f790*/  @P1 BRA `(.L_x_306) ;  /* 0x00000004004c1947 */ /* 0x001fea0003800000 */
[----:B------:R-:W-:Y:S01]  /*f7a0*/  ULDC.64 UR8, c[0x0][0x628] ;  /* 0x00018a0000087ab9 */ /* 0x000fe20000000a00 */
[----:B------:R-:W0:Y:S01]  /*f7b0*/  S2R R12, SR_CTAID.X ;  /* 0x00000000000c7919 */ /* 0x000e220000002500 */
[----:B------:R-:W-:Y:S01]  /*f7c0*/  ISETP.NE.U32.AND P1, PT, RZ, UR8, PT ;  /* 0x00000008ff007c0c */ /* 0x000fe2000bf25070 */
[----:B------:R-:W-:Y:S01]  /*f7d0*/  ULDC UR10, c[0x0][0x630] ;  /* 0x00018c00000a7ab9 */ /* 0x000fe20000000800 */
[----:B------:R-:W-:Y:S01]  /*f7e0*/  IMAD.MOV.U32 R2, RZ, RZ, R13 ;  /* 0x000000ffff027224 */ /* 0x000fe200078e000d */
[----:B------:R-:W1:Y:S01]  /*f7f0*/  S2R R10, SR_CTAID.Y ;  /* 0x00000000000a7919 */ /* 0x000e620000002600 */
[----:B------:R-:W-:Y:S01]  /*f800*/  ISETP.NE.AND.EX P1, PT, RZ, UR9, PT, P1 ;  /* 0x00000009ff007c0c */ /* 0x000fe2000bf25310 */
[----:B------:R-:W-:-:S12]  /*f810*/  IMAD.MOV.U32 R3, RZ, RZ, R15 ;  /* 0x000000ffff037224 */ /* 0x000fd800078e000f */
[----:B------:R-:W-:Y:S05]  /*f820*/  @!P1 BRA `(.L_x_307) ;  /* 0x0000000000289947 */ /* 0x000fea0003800000 */
[----:B------:R-:W-:Y:S02]  /*f830*/  ULDC UR7, c[0x0][0x634] ;  /* 0x00018d0000077ab9 */ /* 0x000fe40000000800 */
[----:B------:R-:W-:-:S05]  /*f840*/  IADD3 R7, P1, R13, UR7, RZ ;  /* 0x000000070d077c10 */ /* 0x000fca000ff3e0ff */
[----:B------:R-:W-:-:S04]  /*f850*/  IMAD.X R11, RZ, RZ, R15, P1 ;  /* 0x000000ffff0b7224 */ /* 0x000fc800008e060f */
[----:B------:R-:W-:-:S04]  /*f860*/  IMAD.WIDE.U32 R4, R11, UR8, RZ ;  /* 0x000000080b047c25 */ /* 0x000fc8000f8e00ff */
[----:B------:R-:W-:-:S04]  /*f870*/  IMAD.WIDE.U32 R4, P1, R7, UR9, R4 ;  /* 0x0000000907047c25 */ /* 0x000fc8000f820004 */
[----:B------:R-:W-:-:S04]  /*f880*/  IMAD.WIDE.U32 R6, R7, UR8, RZ ;  /* 0x0000000807067c25 */ /* 0x000fc8000f8e00ff */
[----:B------:R-:W-:Y:S01]  /*f890*/  IMAD.X R3, RZ, RZ, RZ, P1 ;  /* 0x000000ffff037224 */ /* 0x000fe200008e06ff */
[----:B------:R-:W-:Y:S01]  /*f8a0*/  IADD3 RZ, P1, R7, R4, RZ ;  /* 0x0000000407ff7210 */ /* 0x000fe20007f3e0ff */
[----:B------:R-:W-:-:S04]  /*f8b0*/  IMAD.MOV.U32 R2, RZ, RZ, R5 ;  /* 0x000000ffff027224 */ /* 0x000fc800078e0005 */
[----:B------:R-:W-:-:S08]  /*f8c0*/  IMAD.WIDE.U32.X R2, R11, UR9, R2, P1 ;  /* 0x000000090b027c25 */ /* 0x000fd000088e0402 */
.L_x_307:
[--C-:B------:R-:W-:Y:S01]  /*f8d0*/  SHF.R.U64 R11, R2, UR10, R3.reuse ;  /* 0x0000000a020b7c19 */ /* 0x100fe20008001203 */
[----:B------:R-:W-:Y:S01]  /*f8e0*/  ULDC.64 UR8, c[0x0][0x620] ;  /* 0x0001880000087ab9 */ /* 0x000fe20000000a00 */
[----:B------:R-:W-:Y:S01]  /*f8f0*/  SHF.R.U32.HI R2, RZ, UR10, R3 ;  /* 0x0000000aff027c19 */ /* 0x000fe20008011603 */
[----:B------:R-:W-:Y:S01]  /*f900*/  IMAD.MOV.U32 R3, RZ, RZ, R15 ;  /* 0x000000ffff037224 */ /* 0x000fe200078e000f */
[----:B------:R-:W-:Y:S01]  /*f910*/  IADD3 R5, P1, RZ, -R11, RZ ;  /* 0x8000000bff057210 */ /* 0x000fe20007f3e0ff */
[----:B------:R-:W-:Y:S01]  /*f920*/  ULDC UR7, c[0x0][0x150] ;  /* 0x0000540000077ab9 */ /* 0x000fe20000000800 */
[----:B0-----:R-:W-:Y:S01]  /*f930*/  I2FP.F32.U32 R6, R12 ;  /* 0x0000000c00067245 */ /* 0x001fe20000201000 */
[----:B------:R-:W0:Y:S01]  /*f940*/  LDC R7, c[0x0][0x144] ;  /* 0x00005100ff077b82 */ /* 0x000e220000000800 */
[----:B------:R-:W-:Y:S01]  /*f950*/  ULDC.64 UR10, c[0x0][0x640] ;  /* 0x00019000000a7ab9 */ /* 0x000fe20000000a00 */
[----:B------:R-:W-:Y:S01]  /*f960*/  IMAD.X R2, RZ, RZ, ~R2, P1 ;  /* 0x000000ffff027224 */ /* 0x000fe200008e0e02 */
[----:B------:R-:W-:Y:S01]  /*f970*/  ISETP.NE.U32.AND P1, PT, RZ, UR10, PT ;  /* 0x0000000aff007c0c */ /* 0x000fe2000bf25070 */
[----:B------:R-:W-:Y:S01]  /*f980*/  FMUL R6, R6, UR7 ;  /* 0x0000000706067c20 */ /* 0x000fe20008400000 */
[----:B------:R-:W-:Y:S01]  /*f990*/  ULDC UR7, c[0x0][0x618] ;  /* 0x0001860000077ab9 */ /* 0x000fe20000000800 */
[----:B------:R-:W-:Y:S01]  /*f9a0*/  IMAD R4, R2, UR8, RZ ;  /* 0x0000000802047c24 */ /* 0x000fe2000f8e02ff */
[----:B------:R-:W-:Y:S01]  /*f9b0*/  ISETP.NE.AND.EX P1, PT, RZ, UR11, PT, P1 ;  /* 0x0000000bff007c0c */ /* 0x000fe2000bf25310 */
[----:B------:R-:W-:Y:S01]  /*f9c0*/  IMAD.MOV.U32 R2, RZ, RZ, R13 ;  /* 0x000000ffff027224 */ /* 0x000fe200078e000d */
[----:B------:R-:W2:Y:S01]  /*f9d0*/  LDC R15, c[0x0][0x148] ;  /* 0x00005200ff0f7b82 */ /* 0x000ea20000000800 */
[----:B------:R-:W3:Y:S02]  /*f9e0*/  F2I.U32.TRUNC.NTZ R6, R6 ;  /* 0x0000000600067305 */ /* 0x000ee4000020f000 */
[----:B------:R-:W-:Y:S01]  /*f9f0*/  IMAD.WIDE.U32 R2, R5, UR8, R2 ;  /* 0x0000000805027c25 */ /* 0x000fe2000f8e0002 */
[----:B------:R-:W-:-:S03]  /*fa00*/  ULDC UR8, c[0x0][0x154] ;  /* 0x0000550000087ab9 */ /* 0x000fc60000000800 */
[----:B------:R-:W-:Y:S01]  /*fa10*/  IMAD R5, R5, UR9, R4 ;  /* 0x0000000905057c24 */ /* 0x000fe2000f8e0204 */
[----:B------:R-:W-:-:S03]  /*fa20*/  ULDC UR9, c[0x0][0x608] ;  /* 0x0001820000097ab9 */ /* 0x000fc60000000800 */
[----:B------:R-:W-:-:S05]  /*fa30*/  IMAD.IADD R3, R3, 0x1, R5 ;  /* 0x0000000103037824 */ /* 0x000fca00078e0205 */
[----:B------:R-:W-:Y:S01]  /*fa40*/  SHF.R.U64 R13, R2, UR7, R3 ;  /* 0x00000007020d7c19 */ /* 0x000fe20008001203 */
[----:B---3--:R-:W-:Y:S01]  /*fa50*/  IMAD.MOV R6, RZ, RZ, -R6 ;  /* 0x000000ffff067224 */ /* 0x008fe200078e0a06 */
[----:B-1----:R-:W-:-:S03]  /*fa60*/  I2FP.F32.U32 R2, R10 ;  /* 0x0000000a00027245 */ /* 0x002fc60000201000 */
[----:B0-----:R-:W-:Y:S02]  /*fa70*/  IMAD R19, R7, R6, R12 ;  /* 0x0000000607137224 */ /* 0x001fe400078e020c */
[----:B------:R-:W-:Y:S01]  /*fa80*/  FMUL R4, R2, UR8 ;  /* 0x0000000802047c20 */ /* 0x000fe20008400000 */
[----:B------:R-:W-:Y:S01]  /*fa90*/  SHF.R.U32.HI R2, RZ, UR7, R3 ;  /* 0x00000007ff027c19 */ /* 0x000fe20008011603 */
[----:B------:R-:W-:Y:S02]  /*faa0*/  ULDC UR7, c[0x0][0x658] ;  /* 0x0001960000077ab9 */ /* 0x000fe40000000800 */
[----:B------:R0:W1:Y:S01]  /*fab0*/  F2I.U32.TRUNC.NTZ R18, R4 ;  /* 0x0000000400127305 */ /* 0x000062000020f000 */
[--C-:B------:R-:W-:Y:S02]  /*fac0*/  SHF.R.U64 R16, R13, UR9, R2.reuse ;  /* 0x000000090d107c19 */ /* 0x100fe40008001202 */
[----:B------:R-:W-:-:S04]  /*fad0*/  SHF.R.U32.HI R3, RZ, UR9, R2 ;  /* 0x00000009ff037c19 */ /* 0x000fc80008011602 */
[--C-:B------:R-:W-:Y:S02]  /*fae0*/  SHF.R.U64 R14, R16, UR7, R3.reuse ;  /* 0x00000007100e7c19 */ /* 0x100fe40008001203 */
[----:B------:R-:W-:-:S03]  /*faf0*/  SHF.R.U32.HI R3, RZ, UR7, R3 ;  /* 0x00000007ff037c19 */ /* 0x000fc60008011603 */
[----:B------:R-:W-:Y:S01]  /*fb00*/  IMAD.MOV.U32 R2, RZ, RZ, R14 ;  /* 0x000000ffff027224 */ /* 0x000fe200078e000e */
[----:B0-2---:R-:W-:Y:S06]  /*fb10*/  @!P1 BRA `(.L_x_308) ;  /* 0x0000000000289947 */ /* 0x005fec0003800000 */
        /* <DEDUP_REMOVED lines=10> */
.L_x_308:
[----:B------:R-:W-:Y:S01]  /*fbc0*/  ULDC UR7, c[0x0][0x648] ;  /* 0x0001920000077ab9 */ /* 0x000fe20000000800 */
[----:B-1----:R-:W-:Y:S01]  /*fbd0*/  IMAD.MOV R18, RZ, RZ, -R18 ;  /* 0x000000ffff127224 */ /* 0x002fe200078e0a12 */
[----:B------:R-:W-:Y:S01]  /*fbe0*/  SHF.R.U64 R3, R2, UR7, R3 ;  /* 0x0000000702037c19 */ /* 0x000fe20008001203 */
[----:B------:R-:W-:Y:S01]  /*fbf0*/  ULDC UR7, c[0x0][0x638] ;  /* 0x00018e0000077ab9 */ /* 0x000fe20000000800 */
[----:B------:R-:W-:Y:S01]  /*fc00*/  LOP3.LUT R2, R16, UR6, RZ, 0xc0, !PT ;  /* 0x0000000610027c12 */ /* 0x000fe2000f8ec0ff */
[----:B------:R-:W-:Y:S01]  /*fc10*/  @P2 IMAD R19, R15, R18, R10 ;  /* 0x000000120f132224 */ /* 0x000fe200078e020a */
[----:B------:R-:W-:Y:S01]  /*fc20*/  LOP3.LUT R13, R13, UR4, RZ, 0xc0, !PT ;  /* 0x000000040d0d7c12 */ /* 0x000fe2000f8ec0ff */
[----:B------:R-:W-:Y:S01]  /*fc30*/  IMAD.MOV R5, RZ, RZ, -R3 ;  /* 0x000000ffff057224 */ /* 0x000fe200078e0a03 */
[----:B------:R-:W-:Y:S01]  /*fc40*/  ULDC UR8, c[0x0][0x610] ;  /* 0x0001840000087ab9 */ /* 0x000fe20000000800 */
[----:B------:R-:W-:Y:S02]  /*fc50*/  IMAD R2, R3, UR5, R2 ;  /* 0x0000000503027c24 */ /* 0x000fe4000f8e0202 */
[----:B------:R-:W-:Y:S01]  /*fc60*/  IMAD R14, R5, UR7, R14 ;  /* 0x00000007050e7c24 */ /* 0x000fe2000f8e020e */
[----:B------:R-:W-:Y:S01]  /*fc70*/  ULDC UR7, c[0x0][0x600] ;  /* 0x0001800000077ab9 */ /* 0x000fe20000000800 */
[----:B------:R-:W-:-:S02]  /*fc80*/  IMAD R5, R2, UR8, R19 ;  /* 0x0000000802057c24 */ /* 0x000fc4000f8e0213 */
[----:B------:R-:W-:Y:S02]  /*fc90*/  IMAD R14, R14, UR7, R13 ;  /* 0x000000070e0e7c24 */ /* 0x000fe4000f8e020d */
[----:B------:R-:W-:-:S03]  /*fca0*/  IMAD.MOV.U32 R2, RZ, RZ, 0x1 ;  /* 0x00000001ff027424 */ /* 0x000fc600078e00ff */
[----:B------:R-:W-:Y:S02]  /*fcb0*/  SEL R6, R14, R5, !P2 ;  /* 0x000000050e067207 */ /* 0x000fe40005000000 */
[----:B------:R-:W-:-:S07]  /*fcc0*/  SEL R5, R5, R14, !P2 ;  /* 0x0000000e05057207 */ /* 0x000fce0005000000 */
.L_x_306:
[----:B------:R-:W-:Y:S05]  /*fcd0*/  BSYNC B1 ;  /* 0x0000000000017941 */ /* 0x000fea0003800000 */
.L_x_305:
[----:B------:R-:W-:-:S13]  /*fce0*/  LOP3.LUT P1, RZ, R2, 0xff, RZ, 0xc0, !PT ;  /* 0x000000ff02ff7812 */ /* 0x000fda000782c0ff */
[----:B------:R-:W-:Y:S05]  /*fcf0*/  @P1 BRA `(.L_x_309) ;  /* 0xfffffff400281947 */ /* 0x000fea000383ffff */
[----:B------:R-:W-:Y:S05]  /*fd00*/  BSYNC B0 ;  /* 0x0000000000007941 */ /* 0x000fea0003800000 */
.L_x_297:
[----:B------:R-:W-:-:S03]  /*fd10*/  UMOV UR7, 0xffffffff ;  /* 0xffffffff00077882 */ /* 0x000fc60000000000 */
[----:B------:R-:W-:Y:S05]  /*fd20*/  BRA.DIV UR7, `(.L_x_310) ;  /* 0x0000000607947947 */ /* 0x000fea000b800000 */
[----:B------:R-:W-:-:S13]  /*fd30*/  ELECT P0, URZ, PT ;  /* 0x00000000003f782f */ /* 0x000fda0003800000 */
.L_x_327:
[----:B------:R-:W-:Y:S04]  /*fd40*/  BSSY B0, `(.L_x_311) ;  /* 0x0000047000007945 */ /* 0x000fe80003800000 */
[----:B------:R-:W-:Y:S05]  /*fd50*/  @!P0 BRA `(.L_x_312) ;  /* 0x0000000400148947 */ /* 0x000fea0003800000 */
[----:B------:R-:W-:-:S04]  /*fd60*/  ULOP3.LUT UR7, UR13, 0x2, URZ, 0xfc, !UPT ;  /* 0x000000020d077892 */ /* 0x000fc8000f8efc3f */
[----:B------:R-:W-:-:S06]  /*fd70*/  UISETP.NE.AND UP0, UPT, UR7, 0x3, UPT ;  /* 0x000000030700788c */ /* 0x000fcc000bf05270 */
[----:B------:R-:W-:-:S13]  /*fd80*/  PLOP3.LUT P0, PT, PT, PT, UP0, 0x80, 0x0 ;  /* 0x000000000000781c */ /* 0x000fda0003f0f008 */
[----:B------:R-:W-:Y:S05]  /*fd90*/  @!P0 BRA `(.L_x_313) ;  /* 0x0000000000048947 */ /* 0x000fea0003800000 */
[----:B------:R-:W-:Y:S01]  /*fda0*/  BPT.TRAP 0x1 ;  /* 0x000000040000795c */ /* 0x000fe20000300000 */
.L_x_313:
[----:B------:R-:W0:Y:S01]  /*fdb0*/  S2R R3, SR_CgaCtaId ;  /* 0x0000000000037919 */ /* 0x000e220000008800 */
[----:B------:R-:W-:-:S04]  /*fdc0*/  MOV R2, 0x400 ;  /* 0x0000040000027802 */ /* 0x000fc80000000f00 */
[----:B0-----:R-:W-:Y:S02]  /*fdd0*/  LEA R3, R3, R2, 0x18 ;  /* 0x0000000203037211 */ /* 0x001fe400078ec0ff */
[----:B------:R-:W-:-:S03]  /*fde0*/  SHF.L.U32 R2, R0, 0x1f, RZ ;  /* 0x0000001f00027819 */ /* 0x000fc600000006ff */
[----:B------:R-:W-:-:S04]  /*fdf0*/  VIADD R3, R3, 0x38 ;  /* 0x0000003803037836 */ /* 0x000fc80000000000 */
[C---:B------:R-:W-:Y:S02]  /*fe00*/  IMAD R7, R8.reuse, 0x8, R3 ;  /* 0x0000000808077824 */ /* 0x040fe400078e0203 */
[----:B------:R-:W-:Y:S02]  /*fe10*/  VIADD R8, R8, 0x1 ;  /* 0x0000000108087836 */ /* 0x000fe40000000000 */
[----:B------:R-:W0:Y:S03]  /*fe20*/  SYNCS.PHASECHK.TRANS64.TRYWAIT P0, [R7+URZ], R2 ;  /* 0x00000002070075a7 */ /* 0x000e26000800017f */
[----:B------:R-:W-:-:S04]  /*fe30*/  ISETP.NE.AND P1, PT, R8, 0x7, PT ;  /* 0x000000070800780c */ /* 0x000fc80003f25270 */
[----:B------:R-:W-:Y:S02]  /*fe40*/  SEL R5, RZ, 0x1, P1 ;  /* 0x00000001ff057807 */ /* 0x000fe40000800000 */
[----:B------:R-:W-:Y:S02]  /*fe50*/  SEL R8, R8, RZ, P1 ;  /* 0x000000ff08087207 */ /* 0x000fe40000800000 */
[----:B------:R-:W-:-:S03]  /*fe60*/  LOP3.LUT R5, R0, R5, RZ, 0x3c, !PT ;  /* 0x0000000500057212 */ /* 0x000fc600078e3cff */
[----:B------:R-:W-:Y:S01]  /*fe70*/  IMAD R9, R8, 0x8, R3 ;  /* 0x0000000808097824 */ /* 0x000fe200078e0203 */
[----:B------:R-:W-:Y:S01]  /*fe80*/  SHF.L.U32 R4, R5, 0x1f, RZ ;  /* 0x0000001f05047819 */ /* 0x000fe200000006ff */
[----:B0-----:R-:W-:Y:S06]  /*fe90*/  @!P0 BRA `(.L_x_314) ;  /* 0x00000004005c8947 */ /* 0x001fec0003800000 */
.L_x_328:
[----:B------:R-:W1:Y:S01]  /*fea0*/  SYNCS.PHASECHK.TRANS64.TRYWAIT P0, [R9+URZ], R4 ;  /* 0x00000004090075a7 */ /* 0x000e62000800017f */
[----:B------:R-:W-:-:S05]  /*feb0*/  VIADD R0, R8, 0x1 ;  /* 0x0000000108007836 */ /* 0x000fca0000000000 */
[----:B------:R-:W-:-:S04]  /*fec0*/  ISETP.NE.AND P1, PT, R0, 0x7, PT ;  /* 0x000000070000780c */ /* 0x000fc80003f25270 */
[----:B0-----:R-:W-:Y:S02]  /*fed0*/  SEL R2, RZ, 0x1, P1 ;  /* 0x00000001ff027807 */ /* 0x001fe40000800000 */
[----:B------:R-:W-:Y:S02]  /*fee0*/  SEL R0, R0, RZ, P1 ;  /* 0x000000ff00007207 */ /* 0x000fe40000800000 */
[----:B------:R-:W-:-:S03]  /*fef0*/  LOP3.LUT R7, R5, R2, RZ, 0x3c, !PT ;  /* 0x0000000205077212 */ /* 0x000fc600078e3cff */
[----:B------:R-:W-:Y:S01]  /*ff00*/  IMAD R6, R0, 0x8, R3 ;  /* 0x0000000800067824 */ /* 0x000fe200078e0203 */
[----:B------:R-:W-:Y:S01]  /*ff10*/  SHF.L.U32 R5, R7, 0x1f, RZ ;  /* 0x0000001f07057819 */ /* 0x000fe200000006ff */
[----:B-1----:R-:W-:Y:S06]  /*ff20*/  @!P0 BRA `(.L_x_315) ;  /* 0x00000004004c8947 */ /* 0x002fec0003800000 */
.L_x_329:
[----:B------:R-:W1:Y:S01]  /*ff30*/  SYNCS.PHASECHK.TRANS64.TRYWAIT P0, [R6+URZ], R5 ;  /* 0x00000005060075a7 */ /* 0x000e62000800017f */
[----:B------:R-:W-:-:S05]  /*ff40*/  VIADD R0, R0, 0x1 ;  /* 0x0000000100007836 */ /* 0x000fca0000000000 */
[----:B------:R-:W-:-:S04]  /*ff50*/  ISETP.NE.AND P1, PT, R0, 0x7, PT ;  /* 0x000000070000780c */ /* 0x000fc80003f25270 */
[----:B------:R-:W-:Y:S02]  /*ff60*/  SEL R2, RZ, 0x1, P1 ;  /* 0x00000001ff027807 */ /* 0x000fe40000800000 */
[----:B------:R-:W-:Y:S02]  /*ff70*/  SEL R0, R0, RZ, P1 ;  /* 0x000000ff00007207 */ /* 0x000fe40000800000 */
[----:B------:R-:W-:-:S03]  /*ff80*/  LOP3.LUT R7, R7, R2, RZ, 0x3c, !PT ;  /* 0x0000000207077212 */ /* 0x000fc600078e3cff */
[----:B0-----:R-:W-:Y:S01]  /*ff90*/  IMAD R9, R0, 0x8, R3 ;  /* 0x0000000800097824 */ /* 0x001fe200078e0203 */
[----:B------:R-:W-:Y:S01]  /*ffa0*/  SHF.L.U32 R4, R7, 0x1f, RZ ;  /* 0x0000001f07047819 */ /* 0x000fe200000006ff */
[----:B-1----:R-:W-:Y:S06]  /*ffb0*/  @!P0 BRA `(.L_x_316) ;  /* 0x00000004003c8947 */ /* 0x002fec0003800000 */
.L_x_330:
        /* <DEDUP_REMOVED lines=9> */
.L_x_331:
        /* <DEDUP_REMOVED lines=9> */
.L_x_332:
[----:B------:R-:W1:Y:S01]  /*100e0*/  SYNCS.PHASECHK.TRANS64.TRYWAIT P0, [R9+URZ], R4 ;  /* 0x00000004090075a7 */ /* 0x000e62000800017f */
[----:B------:R-:W-:-:S05]  /*100f0*/  VIADD R0, R0, 0x1 ;  /* 0x0000000100007836 */ /* 0x000fca0000000000 */
[----:B------:R-:W-:-:S04]  /*10100*/  ISETP.NE.AND P1, PT, R0, 0x7, PT ;  /* 0x000000070000780c */ /* 0x000fc80003f25270 */
[----:B------:R-:W-:Y:S02]  /*10110*/  SEL R2, RZ, 0x1, P1 ;  /* 0x00000001ff027807 */ /* 0x000fe40000800000 */
[----:B------:R-:W-:Y:S02]  /*10120*/  SEL R0, R0, RZ, P1 ;  /* 0x000000ff00007207 */ /* 0x000fe40000800000 */
[----:B------:R-:W-:Y:S01]  /*10130*/  LOP3.LUT R2, R7, R2, RZ, 0x3c, !PT ;  /* 0x0000000207027212 */ /* 0x000fe200078e3cff */
[----:B-1----:R-:W-:Y:S06]  /*10140*/  @!P0 BRA `(.L_x_319) ;  /* 0x0000000400148947 */ /* 0x002fec0003800000 */
.L_x_333:
[----:B------:R-:W-:Y:S01]  /*10150*/  IMAD R3, R0, 0x8, R3 ;  /* 0x0000000800037824 */ /* 0x000fe200078e0203 */
[----:B------:R-:W-:-:S07]  /*10160*/  SHF.L.U32 R0, R2, 0x1f, RZ ;  /* 0x0000001f02007819 */ /* 0x000fce00000006ff */
.L_x_320:
[----:B--2---:R2:W3:Y:S02]  /*10170*/  SYNCS.PHASECHK.TRANS64.TRYWAIT P0, [R3+URZ], R0 ;  /* 0x00000000030075a7 */ /* 0x0044e4000800017f */
[----:B---3--:R-:W-:Y:S05]  /*10180*/  @!P0 NANOSLEEP.SYNCS 0x989680 ;  /* 0x009896800000895d */ /* 0x008fea0003900000 */
[----:B------:R-:W3:Y:S02]  /*10190*/  @!P0 SYNCS.PHASECHK.TRANS64 P0, [R3+URZ], R0 ;  /* 0x00000000030085a7 */ /* 0x000ee4000800007f */
[----:B---3--:R-:W-:Y:S05]  /*101a0*/  @!P0 BRA `(.L_x_320) ;  /* 0xfffffffc00f08947 */ /* 0x008fea000383ffff */
.L_x_312:
[----:B------:R-:W-:Y:S05]  /*101b0*/  BSYNC B0 ;  /* 0x0000000000007941 */ /* 0x000fea0003800000 */
.L_x_311:
[----:B------:R-:W-:Y:S05]  /*101c0*/  EXIT ;  /* 0x000000000000794d */ /* 0x000fea0003800000 */
.L_x_17:
[----:B-1----:R-:W-:-:S04]  /*101d0*/  IMAD.U32 R3, RZ, RZ, UR6 ;  /* 0x00000006ff037e24 */ /* 0x002fc8000f8e00ff */
[----:B------:R1:W2:Y:S03]  /*101e0*/  SYNCS.PHASECHK.TRANS64.TRYWAIT P0, [R3+URZ], R0 ;  /* 0x00000000030075a7 */ /* 0x0002a6000800017f */
[----:B--2---:R-:W-:Y:S05]  /*101f0*/  @!P0 NANOSLEEP.SYNCS 0x989680 ;  /* 0x009896800000895d */ /* 0x004fea0003900000 */
[----:B------:R-:W2:Y:S02]  /*10200*/  @!P0 SYNCS.PHASECHK.TRANS64 P0, [R3+URZ], R0 ;  /* 0x00000000030085a7 */ /* 0x000ea4000800007f */
[----:B--2---:R-:W-:Y:S05]  /*10210*/  @!P0 BRA `(.L_x_17) ;  /* 0xfffffffc00ec8947 */ /* 0x004fea000383ffff */
[----:B------:R-:W-:Y:S05]  /*10220*/  BRA `(.L_x_16) ;  /* 0xffffff1800647947 */ /* 0x000fea000383ffff */
.L_x_23:
[----:B-----5:R1:W-:Y:S02]  /*10230*/  STL [R1+0x88], R0 ;  /* 0x0000880001007387 */ /* 0x0203e40000100800 */
[----:B-1----:R-:W-:-:S04]  /*10240*/  IMAD.U32 R0, RZ, RZ, UR9 ;  /* 0x00000009ff007e24 */ /* 0x002fc8000f8e00ff */
[----:B------:R1:W3:Y:S03]  /*10250*/  SYNCS.PHASECHK.TRANS64.TRYWAIT P0, [R0+URZ], R229 ;  /* 0x000000e5000075a7 */ /* 0x0002e6000800017f */
[----:B---3--:R-:W-:Y:S05]  /*10260*/  @!P0 NANOSLEEP.SYNCS 0x989680 ;  /* 0x009896800000895d */ /* 0x008fea0003900000 */
[----:B------:R1:W3:Y:S02]  /*10270*/  @!P0 SYNCS.PHASECHK.TRANS64 P0, [R0+URZ], R229 ;  /* 0x000000e5000085a7 */ /* 0x0002e4000800007f */
[----:B-1----:R1:W5:Y:S02]  /*10280*/  LDL.LU R0, [R1+0x88] ;  /* 0x0000880001007983 */ /* 0x0023640000300800 */
[----:B-1-3--:R-:W-:Y:S05]  /*10290*/  @!P0 BRA `(.L_x_23) ;  /* 0xfffffffc00e48947 */ /* 0x00afea000383ffff */
[----:B------:R-:W-:Y:S05]  /*102a0*/  BRA `(.L_x_22) ;  /* 0xffffff2800d87947 */ /* 0x000fea000383ffff */
.L_x_298:
[----:B------:R-:W-:Y:S01]  /*102b0*/  BSSY B1, `(.L_x_321) ;  /* 0x0000006000017945 */ /* 0x000fe20003800000 */
[----:B------:R-:W-:-:S07]  /*102c0*/  IMAD.MOV.U32 R2, RZ, RZ, -0x1 ;  /* 0xffffffffff027424 */ /* 0x000fce00078e00ff */
[----:B------:R-:W-:Y:S05]  /*102d0*/  WARPSYNC.COLLECTIVE R2, `(.L_x_322) ;  /* 0x00000000020c7348 */ /* 0x000fea0003c00000 */
[----:B------:R-:W-:Y:S02]  /*102e0*/  ELECT P1, UR62, PT ;  /* 0x00000000003e782f */ /* 0x000fe40003820000 */
[----:B------:R-:W-:Y:S01]  /*102f0*/  MOV R2, UR62 ;  /* 0x0000003e00027c02 */ /* 0x000fe20008000f00 */
[----:B------:R-:W-:Y:S10]  /*10300*/  ENDCOLLECTIVE ;  /* 0x000000000000791b */ /* 0x000ff40003800000 */
.L_x_322:
[----:B------:R-:W-:Y:S05]  /*10310*/  BSYNC B1 ;  /* 0x0000000000017941 */ /* 0x000fea0003800000 */
.L_x_321:
[----:B------:R-:W-:Y:S05]  /*10320*/  BRA `(.L_x_323) ;  /* 0xffffffec00a87947 */ /* 0x000fea000383ffff */
.L_x_301:
[----:B-1----:R1:W2:Y:S02]  /*10330*/  SYNCS.PHASECHK.TRANS64.TRYWAIT P1, [R13+URZ+0x38], R4 ;  /* 0x000038040d0075a7 */ /* 0x0022a4000802017f */
[----:B--2---:R-:W-:Y:S05]  /*10340*/  @!P1 NANOSLEEP.SYNCS 0x989680 ;  /* 0x009896800000995d */ /* 0x004fea0003900000 */
[----:B------:R-:W2:Y:S02]  /*10350*/  @!P1 SYNCS.PHASECHK.TRANS64 P1, [R13+URZ+0x38], R4 ;  /* 0x000038040d0095a7 */ /* 0x000ea4000802007f */
[----:B--2---:R-:W-:Y:S05]  /*10360*/  @!P1 BRA `(.L_x_301) ;  /* 0xfffffffc00f09947 */ /* 0x004fea000383ffff */
[----:B------:R-:W-:Y:S05]  /*10370*/  BRA `(.L_x_324) ;  /* 0xffffffec00dc7947 */ /* 0x000fea000383ffff */
.L_x_310:
[----:B------:R-:W-:Y:S01]  /*10380*/  BSSY B0, `(.L_x_325) ;  /* 0x0000006000007945 */ /* 0x000fe20003800000 */
[----:B------:R-:W-:-:S07]  /*10390*/  IMAD.MOV.U32 R2, RZ, RZ, -0x1 ;  /* 0xffffffffff027424 */ /* 0x000fce00078e00ff */
[----:B------:R-:W-:Y:S05]  /*103a0*/  WARPSYNC.COLLECTIVE R2, `(.L_x_326) ;  /* 0x00000000020c7348 */ /* 0x000fea0003c00000 */
[----:B------:R-:W-:Y:S02]  /*103b0*/  ELECT P1, UR62, PT ;  /* 0x00000000003e782f */ /* 0x000fe40003820000 */
[----:B------:R-:W-:Y:S01]  /*103c0*/  MOV R2, UR62 ;  /* 0x0000003e00027c02 */ /* 0x000fe20008000f00 */
[----:B------:R-:W-:Y:S10]  /*103d0*/  ENDCOLLECTIVE ;  /* 0x000000000000791b */ /* 0x000ff40003800000 */
.L_x_326:
[----:B------:R-:W-:Y:S05]  /*103e0*/  BSYNC B0 ;  /* 0x0000000000007941 */ /* 0x000fea0003800000 */
.L_x_325:
[----:B------:R-:W-:Y:S01]  /*103f0*/  PLOP3.LUT P0, PT, P1, PT, PT, 0x80, 0x0 ;  /* 0x000000000000781c */ /* 0x000fe20000f0f070 */
[----:B------:R-:W-:-:S12]  /*10400*/  BRA `(.L_x_327) ;  /* 0xfffffff8004c7947 */ /* 0x000fd8000383ffff */
.L_x_314:
[----:B0-----:R0:W1:Y:S02]  /*10410*/  SYNCS.PHASECHK.TRANS64.TRYWAIT P0, [R7+URZ], R2 ;  /* 0x00000002070075a7 */ /* 0x001064000800017f */
[----:B-1----:R-:W-:Y:S05]  /*10420*/  @!P0 NANOSLEEP.SYNCS 0x989680 ;  /* 0x009896800000895d */ /* 0x002fea0003900000 */
[----:B------:R-:W1:Y:S02]  /*10430*/  @!P0 SYNCS.PHASECHK.TRANS64 P0, [R7+URZ], R2 ;  /* 0x00000002070085a7 */ /* 0x000e64000800007f */
[----:B-1----:R-:W-:Y:S05]  /*10440*/  @!P0 BRA `(.L_x_314) ;  /* 0xfffffffc00f08947 */ /* 0x002fea000383ffff */
[----:B------:R-:W-:Y:S05]  /*10450*/  BRA `(.L_x_328) ;  /* 0xfffffff800907947 */ /* 0x000fea000383ffff */
.L_x_315:
[----:B0-----:R0:W1:Y:S02]  /*10460*/  SYNCS.PHASECHK.TRANS64.TRYWAIT P0, [R9+URZ], R4 ;  /* 0x00000004090075a7 */ /* 0x001064000800017f */
[----:B-1----:R-:W-:Y:S05]  /*10470*/  @!P0 NANOSLEEP.SYNCS 0x989680 ;  /* 0x009896800000895d */ /* 0x002fea0003900000 */
[----:B------:R-:W1:Y:S02]  /*10480*/  @!P0 SYNCS.PHASECHK.TRANS64 P0, [R9+URZ], R4 ;  /* 0x00000004090085a7 */ /* 0x000e64000800007f */
[----:B-1----:R-:W-:Y:S05]  /*10490*/  @!P0 BRA `(.L_x_315) ;  /* 0xfffffffc00f08947 */ /* 0x002fea000383ffff */
[----:B------:R-:W-:Y:S05]  /*104a0*/  BRA `(.L_x_329) ;  /* 0xfffffff800a07947 */ /* 0x000fea000383ffff */
.L_x_316:
[----:B0-----:R0:W1:Y:S02]  /*104b0*/  SYNCS.PHASECHK.TRANS64.TRYWAIT P0, [R6+URZ], R5 ;  /* 0x00000005060075a7 */ /* 0x001064000800017f */
[----:B-1----:R-:W-:Y:S05]  /*104c0*/  @!P0 NANOSLEEP.SYNCS 0x989680 ;  /* 0x009896800000895d */ /* 0x002fea0003900000 */
[----:B------:R-:W1:Y:S02]  /*104d0*/  @!P0 SYNCS.PHASECHK.TRANS64 P0, [R6+URZ], R5 ;  /* 0x00000005060085a7 */ /* 0x000e64000800007f */
[----:B-1----:R-:W-:Y:S05]  /*104e0*/  @!P0 BRA `(.L_x_316) ;  /* 0xfffffffc00f08947 */ /* 0x002fea000383ffff */
[----:B------:R-:W-:Y:S05]  /*104f0*/  BRA `(.L_x_330) ;  /* 0xfffffff800b07947 */ /* 0x000fea000383ffff */
.L_x_317:
[----:B0-----:R0:W1:Y:S02]  /*10500*/  SYNCS.PHASECHK.TRANS64.TRYWAIT P0, [R9+URZ], R4 ;  /* 0x00000004090075a7 */ /* 0x001064000800017f */
[----:B-1----:R-:W-:Y:S05]  /*10510*/  @!P0 NANOSLEEP.SYNCS 0x989680 ;  /* 0x009896800000895d */ /* 0x002fea0003900000 */
[----:B------:R-:W1:Y:S02]  /*10520*/  @!P0 SYNCS.PHASECHK.TRANS64 P0, [R9+URZ], R4 ;  /* 0x00000004090085a7 */ /* 0x000e64000800007f */
[----:B-1----:R-:W-:Y:S05]  /*10530*/  @!P0 BRA `(.L_x_317) ;  /* 0xfffffffc00f08947 */ /* 0x002fea000383ffff */
[----:B------:R-:W-:Y:S05]  /*10540*/  BRA `(.L_x_331) ;  /* 0xfffffff800c07947 */ /* 0x000fea000383ffff */
.L_x_318:
[----:B0-----:R0:W1:Y:S02]  /*10550*/  SYNCS.PHASECHK.TRANS64.TRYWAIT P0, [R6+URZ], R5 ;  /* 0x00000005060075a7 */ /* 0x001064000800017f */
[----:B-1----:R-:W-:Y:S05]  /*10560*/  @!P0 NANOSLEEP.SYNCS 0x989680 ;  /* 0x009896800000895d */ /* 0x002fea0003900000 */
[----:B------:R-:W1:Y:S02]  /*10570*/  @!P0 SYNCS.PHASECHK.TRANS64 P0, [R6+URZ], R5 ;  /* 0x00000005060085a7 */ /* 0x000e64000800007f */
[----:B-1----:R-:W-:Y:S05]  /*10580*/  @!P0 BRA `(.L_x_318) ;  /* 0xfffffffc00f08947 */ /* 0x002fea000383ffff */
[----:B------:R-:W-:Y:S05]  /*10590*/  BRA `(.L_x_332) ;  /* 0xfffffff800d07947 */ /* 0x000fea000383ffff */
.L_x_319:
[----:B-1----:R1:W2:Y:S02]  /*105a0*/  SYNCS.PHASECHK.TRANS64.TRYWAIT P0, [R9+URZ], R4 ;  /* 0x00000004090075a7 */ /* 0x0022a4000800017f */
[----:B--2---:R-:W-:Y:S05]  /*105b0*/  @!P0 NANOSLEEP.SYNCS 0x989680 ;  /* 0x009896800000895d */ /* 0x004fea0003900000 */
[----:B------:R-:W2:Y:S02]  /*105c0*/  @!P0 SYNCS.PHASECHK.TRANS64 P0, [R9+URZ], R4 ;  /* 0x00000004090085a7 */ /* 0x000ea4000800007f */
[----:B--2---:R-:W-:Y:S05]  /*105d0*/  @!P0 BRA `(.L_x_319) ;  /* 0xfffffffc00f08947 */ /* 0x004fea000383ffff */
[----:B------:R-:W-:Y:S05]  /*105e0*/  BRA `(.L_x_333) ;  /* 0xfffffff800d87947 */ /* 0x000fea000383ffff */
.L_x_334:
[----:B------:R-:W-:-:S00]  /*105f0*/  BRA `(.L_x_334) ;  /* 0xfffffffc00fc7947 */ /* 0x000fc0000383ffff */
[----:B------:R-:W-:-:S00]  /*10600*/  NOP ;  /* 0x0000000000007918 */ /* 0x000fc00000000000 */
[----:B------:R-:W-:-:S00]  /*10610*/  NOP ;  /* 0x0000000000007918 */ /* 0x000fc00000000000 */
[----:B------:R-:W-:-:S00]  /*10620*/  NOP ;  /* 0x0000000000007918 */ /* 0x000fc00000000000 */
[----:B------:R-:W-:-:S00]  /*10630*/  NOP ;  /* 0x0000000000007918 */ /* 0x000fc00000000000 */
[----:B------:R-:W-:-:S00]  /*10640*/  NOP ;  /* 0x0000000000007918 */ /* 0x000fc00000000000 */
[----:B------:R-:W-:-:S00]  /*10650*/  NOP ;  /* 0x0000000000007918 */ /* 0x000fc00000000000 */
[----:B------:R-:W-:-:S00]  /*10660*/  NOP ;  /* 0x0000000000007918 */ /* 0x000fc00000000000 */
[----:B------:R-:W-:-:S00]  /*10670*/  NOP ;  /* 0x0000000000007918 */ /* 0x000fc00000000000 */
.L_x_335:


//--------------------- .nv.shared._ZN7cutlass13device_kernelINS_4gemm6kernel13GemmUniversalIN4cute5tupleIJiiiiEEENS1_10collective13CollectiveMmaINS1_37MainloopSm90TmaGmmaWarpSpecializedFP8ILi7ENS5_IJNS4_1CILi1EEESB_SB_EEENS1_35KernelTmaWarpSpecializedCooperativeEEENS5_IJNSA_ILi128EEENSA_ILi256EEENSA_ILi64EEEEEENS_12float_e5m2_tENS5_IJlSB_lEEESJ_SK_NS4_8TiledMMAINS4_8MMA_AtomIJNS4_4SM904GMMA31MMA_64x256x32_F32E5M2E5M2_SS_TNILNSO_7ScaleInE1ELSQ_1EEEEEENS4_6LayoutINS5_IJNSA_ILi2EEESB_SB_EEENS5_IJSB_NSA_ILi0EEESW_EEEEENS5_IJNS4_10UnderscoreESZ_SZ_EEEEENS4_13SM90_TMA_LOADENS4_14ComposedLayoutINS4_7SwizzleILi2ELi4ELi3EEENS4_18smem_ptr_flag_bitsILi8EEENST_INS5_IJNSA_ILi8EEESH_EEENS5_IJSH_SB_EEEEEEEvNS4_8identityES12_S1C_vS1D_EENS_8epilogue10collective6detail29Sm90TmaWarpSpecializedAdapterINS1G_15DefaultEpilogueISJ_SK_SK_NS1F_6thread17LinearCombinationISJ_Li1EffLNS1K_9ScaleType4KindE0ELNS_15FloatRoundStyleE2ESJ_EENS1_15EpilogueDefaultEEEEEvvEEEEvNT_6ParamsE --------------------------
	.section	.nv.shared._ZN7cutlass13device_kernelINS_4gemm6kernel13GemmUniversalIN4cute5tupleIJiiiiEEENS1_10collective13CollectiveMmaINS1_37MainloopSm90TmaGmmaWarpSpecializedFP8ILi7ENS5_IJNS4_1CILi1EEESB_SB_EEENS1_35KernelTmaWarpSpecializedCooperativeEEENS5_IJNSA_ILi128EEENSA_ILi256EEENSA_ILi64EEEEEENS_12float_e5m2_tENS5_IJlSB_lEEESJ_SK_NS4_8TiledMMAINS4_8MMA_AtomIJNS4_4SM904GMMA31MMA_64x256x32_F32E5M2E5M2_SS_TNILNSO_7ScaleInE1ELSQ_1EEEEEENS4_6LayoutINS5_IJNSA_ILi2EEESB_SB_EEENS5_IJSB_NSA_ILi0EEESW_EEEEENS5_IJNS4_10UnderscoreESZ_SZ_EEEEENS4_13SM90_TMA_LOADENS4_14ComposedLayoutINS4_7SwizzleILi2ELi4ELi3EEENS4_18smem_ptr_flag_bitsILi8EEENST_INS5_IJNSA_ILi8EEESH_EEENS5_IJSH_SB_EEEEEEEvNS4_8identityES12_S1C_vS1D_EENS_8epilogue10collective6detail29Sm90TmaWarpSpecializedAdapterINS1G_15DefaultEpilogueISJ_SK_SK_NS1F_6thread17LinearCombinationISJ_Li1EffLNS1K_9ScaleType4KindE0ELNS_15FloatRoundStyleE2ESJ_EENS1_15EpilogueDefaultEEEEEvvEEEEvNT_6ParamsE,"aw",@nobits
	.sectionflags	@""
	.align	16
	.zero		1024


//--------------------- .nv.shared.reserved.0     --------------------------
	.section	.nv.shared.reserved.0,"aw",@nobits
	.weak		__nv_reservedSMEM_offset_0_alias
	.size		__nv_reservedSMEM_offset_0_alias, 0, 0
	.other		__nv_reservedSMEM_offset_0_alias,@"STO_CUDA_RESERVED_SHARED STV_DEFAULT"
__nv_reservedSMEM_offset_0_alias:
	.zero		0


//--------------------- .nv.global                --------------------------
	.section	.nv.global,"aw",@nobits
.nv.global:
	.type		_ZN40_INTERNAL_2a0ad9fb_4_k_cu_22b39889_306674cute1_E,@object
	.size		_ZN40_INTERNAL_2a0ad9fb_4_k_cu_22b39889_306674cute1_E,(_ZN40_INTERNAL_2a0ad9fb_4_k_cu_22b39889_306674cuda3std3__45__cpo6cbeginE - _ZN40_INTERNAL_2a0ad9fb_4_k_cu_22b39889_306674cute1_E)
_ZN40_INTERNAL_2a0ad9fb_4_k_cu_22b39889_306674cute1_E:
	.zero		1
	.type		_ZN40_INTERNAL_2a0ad9fb_4_k_cu_22b39889_306674cuda3std3__45__cpo6cbeginE,@object
	.size		_ZN40_INTERNAL_2a0ad9fb_4_k_cu_22b39889_306674cuda3std3__45__cpo6cbeginE,(_ZN40_INTERNAL_2a0ad9fb_4_k_cu_22b39889_306674cuda3std3__48in_placeE - _ZN40_INTERNAL_2a0ad9fb_4_k_cu_22b39889_306674cuda3std3__45__cpo6cbeginE)
_ZN40_INTERNAL_2a0ad9fb_4_k_cu_22b39889_306674cuda3std3__45__cpo6cbeginE:
	.zero		1
	.type		_ZN40_INTERNAL_2a0ad9fb_4_k_cu_22b39889_306674cuda3std3__48in_placeE,@object
	.size		_ZN40_INTERNAL_2a0ad9fb_4_k_cu_22b39889_306674cuda3std3__48in_placeE,(_ZN40_INTERNAL_2a0ad9fb_4_k_cu_22b39889_306674cuda3std6ranges3__45__cpo9iter_moveE - _ZN40_INTERNAL_2a0ad9fb_4_k_cu_22b39889_306674cuda3std3__48in_placeE)
_ZN40_INTERNAL_2a0ad9fb_4_k_cu_22b39889_306674cuda3std3__48in_placeE:
	.zero		1
	.type		_ZN40_INTERNAL_2a0ad9fb_4_k_cu_22b39889_306674cuda3std6ranges3__45__cpo9iter_moveE,@object
	.size		_ZN40_INTERNAL_2a0ad9fb_4_k_cu_22b39889_306674cuda3std6ranges3__45__cpo9iter_moveE,(_ZN40_INTERNAL_2a0ad9fb_4_k_cu_22b39889_306674cuda3std3__45__cpo5beginE - _ZN40_INTERNAL_2a0ad9fb_4_k_cu_22b39889_306674cuda3std6ranges3__45__cpo9iter_moveE)
_ZN40_INTERNAL_2a0ad9fb_4_k_cu_22b39889_306674cuda3std6ranges3__45__cpo9iter_moveE:
	.zero		1
	.type		_ZN40_INTERNAL_2a0ad9fb_4_k_cu_22b39889_306674cuda3std3__45__cpo5beginE,@object
	.size		_ZN40_INTERNAL_2a0ad9fb_4_k_cu_22b39889_306674cuda3std3__45__cpo5beginE,(_ZN40_INTERNAL_2a0ad9fb_4_k_cu_22b39889_306674cuda3std3__442_GLOBAL__N__2a0ad9fb_4_k_cu_22b39889_306676ignoreE - _ZN40_INTERNAL_2a0ad9fb_4_k_cu_22b39889_306674cuda3std3__45__cpo5beginE)
_ZN40_INTERNAL_2a0ad9fb_4_k_cu_22b39889_306674cuda3std3__45__cpo5beginE:
	.zero		1
	.type		_ZN40_INTERNAL_2a0ad9fb_4_k_cu_22b39889_306674cuda3std3__442_GLOBAL__N__2a0ad9fb_4_k_cu_22b39889_306676ignoreE,@object
	.size		_ZN40_INTERNAL_2a0ad9fb_4_k_cu_22b39889_306674cuda3std3__442_GLOBAL__N__2a0ad9fb_4_k_cu_22b39889_306676ignoreE,(_ZN40_INTERNAL_2a0ad9fb_4_k_cu_22b39889_306674cute7productE - _ZN40_INTERNAL_2a0ad9fb_4_k_cu_22b39889_306674cuda3std3__442_GLOBAL__N__2a0ad9fb_4_k_cu_22b39889_306676ignoreE)
_ZN40_INTERNAL_2a0ad9fb_4_k_cu_22b39889_306674cuda3std3__442_GLOBAL__N__2a0ad9fb_4_k_cu_22b39889_306676ignoreE:
	.zero		1
	.type		_ZN40_INTERNAL_2a0ad9fb_4_k_cu_22b39889_306674cute7productE,@object
	.size		_ZN40_INTERNAL_2a0ad9fb_4_k_cu_22b39889_306674cute7productE,(_ZN40_INTERNAL_2a0ad9fb_4_k_cu_22b39889_306674cuda3std3__45__cpo3endE - _ZN40_INTERNAL_2a0ad9fb_4_k_cu_22b39889_306674cute7productE)
_ZN40_INTERNAL_2a0ad9fb_4_k_cu_22b39889_306674cute7productE:
	.zero		1
	.type		_ZN40_INTERNAL_2a0ad9fb_4_k_cu_22b39889_306674cuda3std3__45__cpo3endE,@object
	.size		_ZN40_INTERNAL_2a0ad9fb_4_k_cu_22b39889_306674cuda3std3__45__cpo3endE,(_ZN40_INTERNAL_2a0ad9fb_4_k_cu_22b39889_306674cuda3std3__419piecewise_constructE - _ZN40_INTERNAL_2a0ad9fb_4_k_cu_22b39889_306674cuda3std3__45__cpo3endE)
_ZN40_INTERNAL_2a0ad9fb_4_k_cu_22b39889_306674cuda3std3__45__cpo3endE:
	.zero		1
	.type		_ZN40_INTERNAL_2a0ad9fb_4_k_cu_22b39889_306674cuda3std3__419piecewise_constructE,@object
	.size		_ZN40_INTERNAL_2a0ad9fb_4_k_cu_22b39889_306674cuda3std3__419piecewise_constructE,(_ZN40_INTERNAL_2a0ad9fb_4_k_cu_22b39889_306674cuda3std3__45__cpo4cendE - _ZN40_INTERNAL_2a0ad9fb_4_k_cu_22b39889_306674cuda3std3__419piecewise_constructE)
_ZN40_INTERNAL_2a0ad9fb_4_k_cu_22b39889_306674cuda3std3__419piecewise_constructE:
	.zero		1
	.type		_ZN40_INTERNAL_2a0ad9fb_4_k_cu_22b39889_306674cuda3std3__45__cpo4cendE,@object
	.size		_ZN40_INTERNAL_2a0ad9fb_4_k_cu_22b39889_306674cuda3std3__45__cpo4cendE,(_ZN40_INTERNAL_2a0ad9fb_4_k_cu_22b39889_306674cuda3std6ranges3__45__cpo4swapE - _ZN40_INTERNAL_2a0ad9fb_4_k_cu_22b39889_306674cuda3std3__45__cpo4cendE)
_ZN40_INTERNAL_2a0ad9fb_4_k_cu_22b39889_306674cuda3std3__45__cpo4cendE:
	.zero		1
	.type		_ZN40_INTERNAL_2a0ad9fb_4_k_cu_22b39889_306674cuda3std6ranges3__45__cpo4swapE,@object
	.size		_ZN40_INTERNAL_2a0ad9fb_4_k_cu_22b39889_306674cuda3std6ranges3__45__cpo4swapE,(.L_7 - _ZN40_INTERNAL_2a0ad9fb_4_k_cu_22b39889_306674cuda3std6ranges3__45__cpo4swapE)
_ZN40_INTERNAL_2a0ad9fb_4_k_cu_22b39889_306674cuda3std6ranges3__45__cpo4swapE:
	.zero		1
.L_7:


//--------------------- .nv.constant0._ZN7cutlass13device_kernelINS_4gemm6kernel13GemmUniversalIN4cute5tupleIJiiiiEEENS1_10collective13CollectiveMmaINS1_37MainloopSm90TmaGmmaWarpSpecializedFP8ILi7ENS5_IJNS4_1CILi1EEESB_SB_EEENS1_35KernelTmaWarpSpecializedCooperativeEEENS5_IJNSA_ILi128EEENSA_ILi256EEENSA_ILi64EEEEEENS_12float_e5m2_tENS5_IJlSB_lEEESJ_SK_NS4_8TiledMMAINS4_8MMA_AtomIJNS4_4SM904GMMA31MMA_64x256x32_F32E5M2E5M2_SS_TNILNSO_7ScaleInE1ELSQ_1EEEEEENS4_6LayoutINS5_IJNSA_ILi2EEESB_SB_EEENS5_IJSB_NSA_ILi0EEESW_EEEEENS5_IJNS4_10UnderscoreESZ_SZ_EEEEENS4_13SM90_TMA_LOADENS4_14ComposedLayoutINS4_7SwizzleILi2ELi4ELi3EEENS4_18smem_ptr_flag_bitsILi8EEENST_INS5_IJNSA_ILi8EEESH_EEENS5_IJSH_SB_EEEEEEEvNS4_8identityES12_S1C_vS1D_EENS_8epilogue10collective6detail29Sm90TmaWarpSpecializedAdapterINS1G_15DefaultEpilogueISJ_SK_SK_NS1F_6thread17LinearCombinationISJ_Li1EffLNS1K_9ScaleType4KindE0ELNS_15FloatRoundStyleE2ESJ_EENS1_15EpilogueDefaultEEEEEvvEEEEvNT_6ParamsE --------------------------
	.section	.nv.constant0._ZN7cutlass13device_kernelINS_4gemm6kernel13GemmUniversalIN4cute5tupleIJiiiiEEENS1_10collective13CollectiveMmaINS1_37MainloopSm90TmaGmmaWarpSpecializedFP8ILi7ENS5_IJNS4_1CILi1EEESB_SB_EEENS1_35KernelTmaWarpSpecializedCooperativeEEENS5_IJNSA_ILi128EEENSA_ILi256EEENSA_ILi64EEEEEENS_12float_e5m2_tENS5_IJlSB_lEEESJ_SK_NS4_8TiledMMAINS4_8MMA_AtomIJNS4_4SM904GMMA31MMA_64x256x32_F32E5M2E5M2_SS_TNILNSO_7ScaleInE1ELSQ_1EEEEEENS4_6LayoutINS5_IJNSA_ILi2EEESB_SB_EEENS5_IJSB_NSA_ILi0EEESW_EEEEENS5_IJNS4_10UnderscoreESZ_SZ_EEEEENS4_13SM90_TMA_LOADENS4_14ComposedLayoutINS4_7SwizzleILi2ELi4ELi3EEENS4_18smem_ptr_flag_bitsILi8EEENST_INS5_IJNSA_ILi8EEESH_EEENS5_IJSH_SB_EEEEEEEvNS4_8identityES12_S1C_vS1D_EENS_8epilogue10collective6detail29Sm90TmaWarpSpecializedAdapterINS1G_15DefaultEpilogueISJ_SK_SK_NS1F_6thread17LinearCombinationISJ_Li1EffLNS1K_9ScaleType4KindE0ELNS_15FloatRoundStyleE2ESJ_EENS1_15EpilogueDefaultEEEEEvvEEEEvNT_6ParamsE,"a",@progbits
	.sectionflags	@""
	.align	4
.nv.constant0._ZN7cutlass13device_kernelINS_4gemm6kernel13GemmUniversalIN4cute5tupleIJiiiiEEENS1_10collective13CollectiveMmaINS1_37MainloopSm90TmaGmmaWarpSpecializedFP8ILi7ENS5_IJNS4_1CILi1EEESB_SB_EEENS1_35KernelTmaWarpSpecializedCooperativeEEENS5_IJNSA_ILi128EEENSA_ILi256EEENSA_ILi64EEEEEENS_12float_e5m2_tENS5_IJlSB_lEEESJ_SK_NS4_8TiledMMAINS4_8MMA_AtomIJNS4_4SM904GMMA31MMA_64x256x32_F32E5M2E5M2_SS_TNILNSO_7ScaleInE1ELSQ_1EEEEEENS4_6LayoutINS5_IJNSA_ILi2EEESB_SB_EEENS5_IJSB_NSA_ILi0EEESW_EEEEENS5_IJNS4_10UnderscoreESZ_SZ_EEEEENS4_13SM90_TMA_LOADENS4_14ComposedLayoutINS4_7SwizzleILi2ELi4ELi3EEENS4_18smem_ptr_flag_bitsILi8EEENST_INS5_IJNSA_ILi8EEESH_EEENS5_IJSH_SB_EEEEEEEvNS4_8identityES12_S1C_vS1D_EENS_8epilogue10collective6detail29Sm90TmaWarpSpecializedAdapterINS1G_15DefaultEpilogueISJ_SK_SK_NS1F_6thread17LinearCombinationISJ_Li1EffLNS1K_9ScaleType4KindE0ELNS_15FloatRoundStyleE2ESJ_EENS1_15EpilogueDefaultEEEEEvvEEEEvNT_6ParamsE:
	.zero		1664


//--------------------- SYMBOLS --------------------------

	.type		.nv.reservedSmem.offset0,@object
	.size		.nv.reservedSmem.offset0,0x4
